def attn_fwd(
    Q,
    K,
    V,
    Out,
    Lse,
    sm_scale,
    stride_qz,
    stride_qh,
    stride_qm,
    stride_qk,
    stride_kz,
    stride_kh,
    stride_kn,
    stride_kk,
    stride_vz,
    stride_vh,
    stride_vn,
    stride_vk,
    stride_oz,
    stride_oh,
    stride_om,
    stride_ok,
    seqlen_q,
    seqlen_k,
    BLOCK_M: tl.constexpr,
    BLOCK_N: tl.constexpr,
    HEAD_DIM: tl.constexpr,
    CAUSAL: tl.constexpr,
):
    start_m = tl.program_id(0)
    off_hz = tl.program_id(1)
    q_off = off_hz * stride_qh
    k_off = off_hz * stride_kh
    v_off = off_hz * stride_vh
    offs_m = start_m * BLOCK_M + tl.arange(0, BLOCK_M)
    offs_d = tl.arange(0, HEAD_DIM)
    offs_n = tl.arange(0, BLOCK_N)
    q_ptrs = Q + q_off + offs_m[:, None] * stride_qm + offs_d[None, :] * stride_qk
    k_ptrs = K + k_off + offs_d[:, None] * stride_kk + offs_n[None, :] * stride_kn
    v_ptrs = V + v_off + offs_n[:, None] * stride_vn + offs_d[None, :] * stride_vk
    m_i = tl.full([BLOCK_M], float("-inf"), dtype=tl.float32)
    l_i = tl.zeros([BLOCK_M], dtype=tl.float32) + 1.0
    acc = tl.zeros([BLOCK_M, HEAD_DIM], dtype=tl.float32)
    q = tl.load(q_ptrs)
    acc, l_i, m_i = _attn_fwd_inner(
        acc,
        l_i,
        m_i,
        q,
        k_ptrs,
        v_ptrs,
        sm_scale,
        stride_kn,
        stride_vn,
        start_m,
        seqlen_k,
        BLOCK_M,
        BLOCK_N,
        HEAD_DIM,
        CAUSAL,
    )
    acc = acc / l_i[:, None]
    lse = m_i + tl.math.log2(l_i) / 1.4426950408889634
    o_ptrs = (
        Out
        + off_hz * stride_oh
        + offs_m[:, None] * stride_om
        + offs_d[None, :] * stride_ok
    )
    tl.store(o_ptrs, acc.to(Out.dtype.element_ty))
    tl.store(Lse + off_hz * seqlen_q + offs_m, lse)

# config = {"BLOCK_M": 32, "BLOCK_N": 32, "HEAD_DIM": 32, "arch": "sm_90", "causal": true, "dtype": "bf16", "num_stages": 4, "num_warps": 4}
# arch = sm_90


// ===== COMPILED SASS (sm_90a) =====

	.target	sm_90a

	.elftype	@"ET_EXEC"


//--------------------- .note.nv.tkinfo           --------------------------
	.section	.note.nv.tkinfo,"",@"SHT_NOTE"
	.sectionflags	@"SHF_NOTE_NV_TKINFO"
	.tkinfo
        /*0018*/ 	.word	0x00000002
        /*0030*/ 	.string	""
        /*0030*/ 	.string	"ptxas"
        /*0030*/ 	.string	"Cuda compilation tools, release 13.0, V13.0.88"
        /*0030*/ 	.string	"Build cuda_13.0.r13.0/compiler.36424714_0"
        /*0030*/ 	.string	"-v  -suppress-debug-info  -lineinfo  -arch sm_90a "



//--------------------- .note.nv.cuinfo           --------------------------
	.section	.note.nv.cuinfo,"",@"SHT_NOTE"
	.sectionflags	@"SHF_NOTE_NV_CUINFO"
        /*0018*/ 	.short	0x0002
        /*001a*/ 	.short	0x005a
        /*001c*/ 	.short	0x0082
	.zero		2


//--------------------- .nv.info                  --------------------------
	.section	.nv.info,"",@"SHT_CUDA_INFO"
	.align	4


	//----- nvinfo : EIATTR_REGCOUNT
	.align		4
        /*0000*/ 	.byte	0x04, 0x2f
        /*0002*/ 	.short	(.L_2 - .L_1)
	.align		4
.L_1:
        /*0004*/ 	.word	index@(attn_fwd)
        /*0008*/ 	.word	0x00000068


	//----- nvinfo : EIATTR_FRAME_SIZE
	.align		4
.L_2:
        /*000c*/ 	.byte	0x04, 0x11
        /*000e*/ 	.short	(.L_4 - .L_3)
	.align		4
.L_3:
        /*0010*/ 	.word	index@(attn_fwd)
        /*0014*/ 	.word	0x00000000


	//----- nvinfo : EIATTR_MIN_STACK_SIZE
	.align		4
.L_4:
        /*0018*/ 	.byte	0x04, 0x12
        /*001a*/ 	.short	(.L_6 - .L_5)
	.align		4
.L_5:
        /*001c*/ 	.word	index@(attn_fwd)
        /*0020*/ 	.word	0x00000000
.L_6:


//--------------------- .nv.compat                --------------------------
	.section	.nv.compat,"",@"SHT_CUDA_COMPAT_INFO"
	.align	4
        /*0000*/ 	.byte	0x02, 0x09, 0x01, 0x00, 0x02, 0x02, 0x01, 0x00, 0x02, 0x05, 0x05, 0x00, 0x03, 0x07, 0x01, 0x01
        /*0010*/ 	.byte	0x02, 0x03, 0x00, 0x00, 0x02, 0x06, 0x01, 0x00, 0x04, 0x0b, 0x08, 0x00, 0x00, 0x00, 0x00, 0x00
        /*0020*/ 	.byte	0x00, 0x00, 0x00, 0x00


//--------------------- .nv.info.attn_fwd         --------------------------
	.section	.nv.info.attn_fwd,"",@"SHT_CUDA_INFO"
	.sectionflags	@""
	.align	4


	//----- nvinfo : EIATTR_CUDA_API_VERSION
	.align		4
        /*0000*/ 	.byte	0x04, 0x37
        /*0002*/ 	.short	(.L_8 - .L_7)
.L_7:
        /*0004*/ 	.word	0x00000082


	//----- nvinfo : EIATTR_KPARAM_INFO
	.align		4
.L_8:
        /*0008*/ 	.byte	0x04, 0x17
        /*000a*/ 	.short	(.L_10 - .L_9)
.L_9:
        /*000c*/ 	.word	0x00000000
        /*0010*/ 	.short	0x0019
        /*0012*/ 	.short	0x0080
        /*0014*/ 	.byte	0x00, 0xf4, 0x21, 0x00


	//----- nvinfo : EIATTR_KPARAM_INFO
	.align		4
.L_10:
        /*0018*/ 	.byte	0x04, 0x17
        /*001a*/ 	.short	(.L_12 - .L_11)
.L_11:
        /*001c*/ 	.word	0x00000000
        /*0020*/ 	.short	0x0018
        /*0022*/ 	.short	0x0078
        /*0024*/ 	.byte	0x00, 0xf4, 0x21, 0x00


	//----- nvinfo : EIATTR_KPARAM_INFO
	.align		4
.L_12:
        /*0028*/ 	.byte	0x04, 0x17
        /*002a*/ 	.short	(.L_14 - .L_13)
.L_13:
        /*002c*/ 	.word	0x00000000
        /*0030*/ 	.short	0x0017
        /*0032*/ 	.short	0x0070
        /*0034*/ 	.byte	0x00, 0xf0, 0x11, 0x00


	//----- nvinfo : EIATTR_KPARAM_INFO
	.align		4
.L_14:
        /*0038*/ 	.byte	0x04, 0x17
        /*003a*/ 	.short	(.L_16 - .L_15)
.L_15:
        /*003c*/ 	.word	0x00000000
        /*0040*/ 	.short	0x0016
        /*0042*/ 	.short	0x006c
        /*0044*/ 	.byte	0x00, 0xf0, 0x11, 0x00


	//----- nvinfo : EIATTR_KPARAM_INFO
	.align		4
.L_16:
        /*0048*/ 	.byte	0x04, 0x17
        /*004a*/ 	.short	(.L_18 - .L_17)
.L_17:
        /*004c*/ 	.word	0x00000000
        /*0050*/ 	.short	0x0015
        /*0052*/ 	.short	0x0068
        /*0054*/ 	.byte	0x00, 0xf0, 0x11, 0x00


	//----- nvinfo : EIATTR_KPARAM_INFO
	.align		4
.L_18:
        /*0058*/ 	.byte	0x04, 0x17
        /*005a*/ 	.short	(.L_20 - .L_19)
.L_19:
        /*005c*/ 	.word	0x00000000
        /*0060*/ 	.short	0x0014
        /*0062*/ 	.short	0x0064
        /*0064*/ 	.byte	0x00, 0xf0, 0x11, 0x00


	//----- nvinfo : EIATTR_KPARAM_INFO
	.align		4
.L_20:
        /*0068*/ 	.byte	0x04, 0x17
        /*006a*/ 	.short	(.L_22 - .L_21)
.L_21:
        /*006c*/ 	.word	0x00000000
        /*0070*/ 	.short	0x0013
        /*0072*/ 	.short	0x0060
        /*0074*/ 	.byte	0x00, 0xf0, 0x11, 0x00


	//----- nvinfo : EIATTR_KPARAM_INFO
	.align		4
.L_22:
        /*0078*/ 	.byte	0x04, 0x17
        /*007a*/ 	.short	(.L_24 - .L_23)
.L_23:
        /*007c*/ 	.word	0x00000000
        /*0080*/ 	.short	0x0012
        /*0082*/ 	.short	0x005c
        /*0084*/ 	.byte	0x00, 0xf0, 0x11, 0x00


	//----- nvinfo : EIATTR_KPARAM_INFO
	.align		4
.L_24:
        /*0088*/ 	.byte	0x04, 0x17
        /*008a*/ 	.short	(.L_26 - .L_25)
.L_25:
        /*008c*/ 	.word	0x00000000
        /*0090*/ 	.short	0x0011
        /*0092*/ 	.short	0x0058
        /*0094*/ 	.byte	0x00, 0xf0, 0x11, 0x00


	//----- nvinfo : EIATTR_KPARAM_INFO
	.align		4
.L_26:
        /*0098*/ 	.byte	0x04, 0x17
        /*009a*/ 	.short	(.L_28 - .L_27)
.L_27:
        /*009c*/ 	.word	0x00000000
        /*00a0*/ 	.short	0x0010
        /*00a2*/ 	.short	0x0054
        /*00a4*/ 	.byte	0x00, 0xf0, 0x11, 0x00


	//----- nvinfo : EIATTR_KPARAM_INFO
	.align		4
.L_28:
        /*00a8*/ 	.byte	0x04, 0x17
        /*00aa*/ 	.short	(.L_30 - .L_29)
.L_29:
        /*00ac*/ 	.word	0x00000000
        /*00b0*/ 	.short	0x000f
        /*00b2*/ 	.short	0x0050
        /*00b4*/ 	.byte	0x00, 0xf0, 0x11, 0x00


	//----- nvinfo : EIATTR_KPARAM_INFO
	.align		4
.L_30:
        /*00b8*/ 	.byte	0x04, 0x17
        /*00ba*/ 	.short	(.L_32 - .L_31)
.L_31:
        /*00bc*/ 	.word	0x00000000
        /*00c0*/ 	.short	0x000e
        /*00c2*/ 	.short	0x004c
        /*00c4*/ 	.byte	0x00, 0xf0, 0x11, 0x00


	//----- nvinfo : EIATTR_KPARAM_INFO
	.align		4
.L_32:
        /*00c8*/ 	.byte	0x04, 0x17
        /*00ca*/ 	.short	(.L_34 - .L_33)
.L_33:
        /*00cc*/ 	.word	0x00000000
        /*00d0*/ 	.short	0x000d
        /*00d2*/ 	.short	0x0048
        /*00d4*/ 	.byte	0x00, 0xf0, 0x11, 0x00


	//----- nvinfo : EIATTR_KPARAM_INFO
	.align		4
.L_34:
        /*00d8*/ 	.byte	0x04, 0x17
        /*00da*/ 	.short	(.L_36 - .L_35)
.L_35:
        /*00dc*/ 	.word	0x00000000
        /*00e0*/ 	.short	0x000c
        /*00e2*/ 	.short	0x0044
        /*00e4*/ 	.byte	0x00, 0xf0, 0x11, 0x00


	//----- nvinfo : EIATTR_KPARAM_INFO
	.align		4
.L_36:
        /*00e8*/ 	.byte	0x04, 0x17
        /*00ea*/ 	.short	(.L_38 - .L_37)
.L_37:
        /*00ec*/ 	.word	0x00000000
        /*00f0*/ 	.short	0x000b
        /*00f2*/ 	.short	0x0040
        /*00f4*/ 	.byte	0x00, 0xf0, 0x11, 0x00


	//----- nvinfo : EIATTR_KPARAM_INFO
	.align		4
.L_38:
        /*00f8*/ 	.byte	0x04, 0x17
        /*00fa*/ 	.short	(.L_40 - .L_39)
.L_39:
        /*00fc*/ 	.word	0x00000000
        /*0100*/ 	.short	0x000a
        /*0102*/ 	.short	0x003c
        /*0104*/ 	.byte	0x00, 0xf0, 0x11, 0x00


	//----- nvinfo : EIATTR_KPARAM_INFO
	.align		4
.L_40:
        /*0108*/ 	.byte	0x04, 0x17
        /*010a*/ 	.short	(.L_42 - .L_41)
.L_41:
        /*010c*/ 	.word	0x00000000
        /*0110*/ 	.short	0x0009
        /*0112*/ 	.short	0x0038
        /*0114*/ 	.byte	0x00, 0xf0, 0x11, 0x00


	//----- nvinfo : EIATTR_KPARAM_INFO
	.align		4
.L_42:
        /*0118*/ 	.byte	0x04, 0x17
        /*011a*/ 	.short	(.L_44 - .L_43)
.L_43:
        /*011c*/ 	.word	0x00000000
        /*0120*/ 	.short	0x0008
        /*0122*/ 	.short	0x0034
        /*0124*/ 	.byte	0x00, 0xf0, 0x11, 0x00


	//----- nvinfo : EIATTR_KPARAM_INFO
	.align		4
.L_44:
        /*0128*/ 	.byte	0x04, 0x17
        /*012a*/ 	.short	(.L_46 - .L_45)
.L_45:
        /*012c*/ 	.word	0x00000000
        /*0130*/ 	.short	0x0007
        /*0132*/ 	.short	0x0030
        /*0134*/ 	.byte	0x00, 0xf0, 0x11, 0x00


	//----- nvinfo : EIATTR_KPARAM_INFO
	.align		4
.L_46:
        /*0138*/ 	.byte	0x04, 0x17
        /*013a*/ 	.short	(.L_48 - .L_47)
.L_47:
        /*013c*/ 	.word	0x00000000
        /*0140*/ 	.short	0x0006
        /*0142*/ 	.short	0x002c
        /*0144*/ 	.byte	0x00, 0xf0, 0x11, 0x00


	//----- nvinfo : EIATTR_KPARAM_INFO
	.align		4
.L_48:
        /*0148*/ 	.byte	0x04, 0x17
        /*014a*/ 	.short	(.L_50 - .L_49)
.L_49:
        /*014c*/ 	.word	0x00000000
        /*0150*/ 	.short	0x0005
        /*0152*/ 	.short	0x0028
        /*0154*/ 	.byte	0x00, 0xf0, 0x11, 0x00


	//----- nvinfo : EIATTR_KPARAM_INFO
	.align		4
.L_50:
        /*0158*/ 	.byte	0x04, 0x17
        /*015a*/ 	.short	(.L_52 - .L_51)
.L_51:
        /*015c*/ 	.word	0x00000000
        /*0160*/ 	.short	0x0004
        /*0162*/ 	.short	0x0020
        /*0164*/ 	.byte	0x00, 0xf4, 0x21, 0x00


	//----- nvinfo : EIATTR_KPARAM_INFO
	.align		4
.L_52:
        /*0168*/ 	.byte	0x04, 0x17
        /*016a*/ 	.short	(.L_54 - .L_53)
.L_53:
        /*016c*/ 	.word	0x00000000
        /*0170*/ 	.short	0x0003
        /*0172*/ 	.short	0x0018
        /*0174*/ 	.byte	0x00, 0xf4, 0x21, 0x00


	//----- nvinfo : EIATTR_KPARAM_INFO
	.align		4
.L_54:
        /*0178*/ 	.byte	0x04, 0x17
        /*017a*/ 	.short	(.L_56 - .L_55)
.L_55:
        /*017c*/ 	.word	0x00000000
        /*0180*/ 	.short	0x0002
        /*0182*/ 	.short	0x0010
        /*0184*/ 	.byte	0x00, 0xf4, 0x21, 0x00


	//----- nvinfo : EIATTR_KPARAM_INFO
	.align		4
.L_56:
        /*0188*/ 	.byte	0x04, 0x17
        /*018a*/ 	.short	(.L_58 - .L_57)
.L_57:
        /*018c*/ 	.word	0x00000000
        /*0190*/ 	.short	0x0001
        /*0192*/ 	.short	0x0008
        /*0194*/ 	.byte	0x00, 0xf4, 0x21, 0x00


	//----- nvinfo : EIATTR_KPARAM_INFO
	.align		4
.L_58:
        /*0198*/ 	.byte	0x04, 0x17
        /*019a*/ 	.short	(.L_60 - .L_59)
.L_59:
        /*019c*/ 	.word	0x00000000
        /*01a0*/ 	.short	0x0000
        /*01a2*/ 	.short	0x0000
        /*01a4*/ 	.byte	0x00, 0xf4, 0x21, 0x00


	//----- nvinfo : EIATTR_SPARSE_MMA_MASK
	.align		4
.L_60:
        /*01a8*/ 	.byte	0x03, 0x50
        /*01aa*/ 	.short	0x0000


	//----- nvinfo : EIATTR_MAXREG_COUNT
	.align		4
        /*01ac*/ 	.byte	0x03, 0x1b
        /*01ae*/ 	.short	0x00ff


	//----- nvinfo : EIATTR_NUM_BARRIERS
	.align		4
        /*01b0*/ 	.byte	0x02, 0x4c
        /*01b2*/ 	.byte	0x01
	.zero		1


	//----- nvinfo : EIATTR_MERCURY_ISA_VERSION
	.align		4
        /*01b4*/ 	.byte	0x03, 0x5f
        /*01b6*/ 	.short	0x0101


	//----- nvinfo : EIATTR_COOP_GROUP_MASK_REGIDS
	.align		4
        /*01b8*/ 	.byte	0x04, 0x29
        /*01ba*/ 	.short	(.L_62 - .L_61)


	//   ....[0]....
.L_61:
        /*01bc*/ 	.word	0xffffffff


	//   ....[1]....
        /*01c0*/ 	.word	0xffffffff


	//   ....[2]....
        /*01c4*/ 	.word	0xffffffff


	//   ....[3]....
        /*01c8*/ 	.word	0xffffffff


	//   ....[4]....
        /*01cc*/ 	.word	0xffffffff


	//   ....[5]....
        /*01d0*/ 	.word	0xffffffff


	//   ....[6]....
        /*01d4*/ 	.word	0xffffffff


	//   ....[7]....
        /*01d8*/ 	.word	0xffffffff


	//----- nvinfo : EIATTR_COOP_GROUP_INSTR_OFFSETS
	.align		4
.L_62:
        /*01dc*/ 	.byte	0x04, 0x28
        /*01de*/ 	.short	(.L_64 - .L_63)


	//   ....[0]....
.L_63:
        /*01e0*/ 	.word	0x000014d0


	//   ....[1]....
        /*01e4*/ 	.word	0x000015b0


	//   ....[2]....
        /*01e8*/ 	.word	0x000015c0


	//   ....[3]....
        /*01ec*/ 	.word	0x00001600


	//   ....[4]....
        /*01f0*/ 	.word	0x00001c80


	//   ....[5]....
        /*01f4*/ 	.word	0x00001c90


	//   ....[6]....
        /*01f8*/ 	.word	0x00001d20


	//   ....[7]....
        /*01fc*/ 	.word	0x00001d30


	//----- nvinfo : EIATTR_EXIT_INSTR_OFFSETS
	.align		4
.L_64:
        /*0200*/ 	.byte	0x04, 0x1c
        /*0202*/ 	.short	(.L_66 - .L_65)


	//   ....[0]....
.L_65:
        /*0204*/ 	.word	0x00002c70


	//   ....[1]....
        /*0208*/ 	.word	0x00002ca0


	//----- nvinfo : EIATTR_REQNTID
	.align		4
.L_66:
        /*020c*/ 	.byte	0x04, 0x10
        /*020e*/ 	.short	(.L_68 - .L_67)
.L_67:
        /*0210*/ 	.word	0x00000080
        /*0214*/ 	.word	0x00000001
        /*0218*/ 	.word	0x00000001


	//----- nvinfo : EIATTR_CBANK_PARAM_SIZE
	.align		4
.L_68:
        /*021c*/ 	.byte	0x03, 0x19
        /*021e*/ 	.short	0x0088


	//----- nvinfo : EIATTR_PARAM_CBANK
	.align		4
        /*0220*/ 	.byte	0x04, 0x0a
        /*0222*/ 	.short	(.L_70 - .L_69)
	.align		4
.L_69:
        /*0224*/ 	.word	index@(.nv.constant0.attn_fwd)
        /*0228*/ 	.short	0x0210
        /*022a*/ 	.short	0x0088


	//----- nvinfo : EIATTR_SW_WAR
	.align		4
.L_70:
        /*022c*/ 	.byte	0x04, 0x36
        /*022e*/ 	.short	(.L_72 - .L_71)
.L_71:
        /*0230*/ 	.word	0x00000008
.L_72:


//--------------------- .nv.callgraph             --------------------------
	.section	.nv.callgraph,"",@"SHT_CUDA_CALLGRAPH"
	.align	4
	.sectionentsize	8
	.align		4
        /*0000*/ 	.word	0x00000000
	.align		4
        /*0004*/ 	.word	0xffffffff
	.align		4
        /*0008*/ 	.word	0x00000000
	.align		4
        /*000c*/ 	.word	0xfffffffe
	.align		4
        /*0010*/ 	.word	0x00000000
	.align		4
        /*0014*/ 	.word	0xfffffffd
	.align		4
        /*0018*/ 	.word	0x00000000
	.align		4
        /*001c*/ 	.word	0xfffffffc


//--------------------- .nv.constant4             --------------------------
	.section	.nv.constant4,"a",@progbits
	.align	8
	.align		8
.nv.constant4:
        /*0000*/ 	.dword	_$_str


//--------------------- .text.attn_fwd            --------------------------
	.section	.text.attn_fwd,"ax",@progbits
	.align	128
        .global         attn_fwd
        .type           attn_fwd,@function
        .size           attn_fwd,(.L_x_3 - attn_fwd)
        .other          attn_fwd,@"STO_CUDA_ENTRY STV_DEFAULT"
attn_fwd:
.text.attn_fwd:
[----:B------:R-:W-:Y:S01]  /*0000*/  LDC R1, c[0x0][0x28] ;  /* 0x00000a00ff017b82 */ /* 0x000fe20000000800 */
[----:B------:R-:W0:Y:S07]  /*0010*/  S2R R5, SR_CTAID.X ;  /* 0x0000000000057919 */ /* 0x000e2e0000002500 */
[----:B------:R-:W1:Y:S01]  /*0020*/  S2UR UR7, SR_CTAID.Y ;  /* 0x00000000000779c3 */ /* 0x000e620000002600 */
[----:B------:R-:W-:Y:S01]  /*0030*/  ULDC.64 UR4, c[0x0][0x240] ;  /* 0x0000900000047ab9 */ /* 0x000fe20000000a00 */
[----:B------:R-:W-:Y:S01]  /*0040*/  ULDC.64 UR10, c[0x0][0x208] ;  /* 0x00008200000a7ab9 */ /* 0x000fe20000000a00 */
[----:B------:R-:W2:Y:S05]  /*0050*/  S2R R24, SR_TID.X ;  /* 0x0000000000187919 */ /* 0x000eaa0000002100 */
[----:B------:R-:W3:Y:S08]  /*0060*/  LDC R17, c[0x0][0x248] ;  /* 0x00009200ff117b82 */ /* 0x000ef00000000800 */
[----:B------:R-:W4:Y:S01]  /*0070*/  LDC.64 R22, c[0x0][0x210] ;  /* 0x00008400ff167b82 */ /* 0x000f220000000a00 */
[----:B-1----:R-:W-:-:S04]  /*0080*/  UIMAD UR4, UR7, UR4, URZ ;  /* 0x00000004070472a4 */ /* 0x002fc8000f8e023f */
[----:B------:R-:W-:Y:S01]  /*0090*/  USHF.L.U32 UR6, UR4, 0x1, URZ ;  /* 0x0000000104067899 */ /* 0x000fe2000800063f */
[----:B0-----:R-:W-:Y:S01]  /*00a0*/  IMAD.SHL.U32 R5, R5, 0x20, RZ ;  /* 0x0000002005057824 */ /* 0x001fe200078e00ff */
[----:B--2---:R-:W-:-:S04]  /*00b0*/  SHF.R.U32.HI R12, RZ, 0x5, R24 ;  /* 0x00000005ff0c7819 */ /* 0x004fc80000011618 */
[----:B------:R-:W-:Y:S02]  /*00c0*/  LOP3.LUT R0, R5, 0x1f, R24, 0xf8, !PT ;  /* 0x0000001f05007812 */ /* 0x000fe400078ef818 */
[----:B------:R-:W-:-:S03]  /*00d0*/  SGXT.U32 R12, R12, 0x2 ;  /* 0x000000020c0c781a */ /* 0x000fc60000000000 */
[----:B------:R-:W-:Y:S01]  /*00e0*/  IMAD R2, R0, UR5, RZ ;  /* 0x0000000500027c24 */ /* 0x000fe2000f8e02ff */
[----:B------:R-:W-:Y:S01]  /*00f0*/  UIMAD.WIDE UR4, UR4, 0x2, URZ ;  /* 0x00000002040478a5 */ /* 0x000fe2000f8e023f */
[----:B---3--:R-:W-:Y:S02]  /*0100*/  IMAD R4, R12, R17, RZ ;  /* 0x000000110c047224 */ /* 0x008fe400078e02ff */
[C---:B------:R-:W-:Y:S02]  /*0110*/  IMAD.SHL.U32 R3, R2.reuse, 0x2, RZ ;  /* 0x0000000202037824 */ /* 0x040fe400078e00ff */
[----:B------:R-:W-:-:S03]  /*0120*/  IMAD.HI R2, R2, 0x2, RZ ;  /* 0x0000000202027827 */ /* 0x000fc600078e02ff */
[----:B----4-:R-:W-:Y:S01]  /*0130*/  IADD3 R22, P0, P1, R3, UR6, R22 ;  /* 0x0000000603167c10 */ /* 0x010fe2000f91e016 */
[----:B------:R-:W-:-:S03]  /*0140*/  IMAD R7, R17, 0x4, R4 ;  /* 0x0000000411077824 */ /* 0x000fc600078e0204 */
[----:B------:R-:W-:Y:S02]  /*0150*/  IADD3.X R26, R2, UR5, R23, P0, P1 ;  /* 0x00000005021a7c10 */ /* 0x000fe400087e2417 */
[----:B------:R-:W-:Y:S02]  /*0160*/  LEA R9, R17, R7, 0x2 ;  /* 0x0000000711097211 */ /* 0x000fe400078e10ff */
[CC--:B------:R-:W-:Y:S02]  /*0170*/  LEA R2, P0, R4.reuse, R22.reuse, 0x1 ;  /* 0x0000001604027211 */ /* 0x0c0fe400078008ff */
[----:B------:R-:W-:Y:S02]  /*0180*/  LEA R8, P1, R9, R22, 0x1 ;  /* 0x0000001609087211 */ /* 0x000fe400078208ff */
[----:B------:R-:W-:Y:S01]  /*0190*/  LEA.HI.X.SX32 R3, R4, R26, 0x1, P0 ;  /* 0x0000001a04037211 */ /* 0x000fe200000f0eff */
[----:B------:R-:W-:Y:S01]  /*01a0*/  IMAD R4, R17, 0x4, R9 ;  /* 0x0000000411047824 */ /* 0x000fe200078e0209 */
[----:B------:R-:W-:-:S02]  /*01b0*/  LEA R6, P0, R7, R22, 0x1 ;  /* 0x0000001607067211 */ /* 0x000fc400078008ff */
[----:B------:R-:W-:Y:S01]  /*01c0*/  LEA.HI R10, R24, 0x1c, RZ, 0x1b ;  /* 0x0000001c180a7811 */ /* 0x000fe200078fd8ff */
[----:B------:R-:W-:Y:S01]  /*01d0*/  IMAD R11, R17, 0x4, R4 ;  /* 0x00000004110b7824 */ /* 0x000fe200078e0204 */
[----:B------:R-:W-:Y:S01]  /*01e0*/  LEA.HI.X.SX32 R7, R7, R26, 0x1, P0 ;  /* 0x0000001a07077211 */ /* 0x000fe200000f0eff */
[----:B------:R-:W2:Y:S01]  /*01f0*/  LDG.E.U16 R23, desc[UR10][R2.64] ;  /* 0x0000000a02177981 */ /* 0x000ea2000c1e1500 */
[----:B------:R-:W-:Y:S01]  /*0200*/  LEA R14, P0, R4, R22, 0x1 ;  /* 0x00000016040e7211 */ /* 0x000fe200078008ff */
[----:B------:R-:W-:Y:S01]  /*0210*/  IMAD R13, R17, 0x4, R11 ;  /* 0x00000004110d7824 */ /* 0x000fe200078e020b */
[-C--:B------:R-:W-:Y:S01]  /*0220*/  LEA.HI.X.SX32 R9, R9, R26.reuse, 0x1, P1 ;  /* 0x0000001a09097211 */ /* 0x080fe200008f0eff */
[----:B------:R-:W-:Y:S01]  /*0230*/  IMAD R21, R10, R17, RZ ;  /* 0x000000110a157224 */ /* 0x000fe200078e02ff */
[----:B------:R-:W-:Y:S01]  /*0240*/  LEA.HI.X.SX32 R15, R4, R26, 0x1, P0 ;  /* 0x0000001a040f7211 */ /* 0x000fe200000f0eff */
[----:B------:R-:W3:Y:S01]  /*0250*/  LDG.E.U16 R6, desc[UR10][R6.64] ;  /* 0x0000000a06067981 */ /* 0x000ee2000c1e1500 */
[----:B------:R-:W-:-:S02]  /*0260*/  LEA R4, R17, R13, 0x2 ;  /* 0x0000000d11047211 */ /* 0x000fc400078e10ff */
[CC--:B------:R-:W-:Y:S01]  /*0270*/  LEA R16, P0, R11.reuse, R22.reuse, 0x1 ;  /* 0x000000160b107211 */ /* 0x0c0fe200078008ff */
[----:B------:R0:W4:Y:S01]  /*0280*/  LDG.E.U16 R25, desc[UR10][R8.64] ;  /* 0x0000000a08197981 */ /* 0x000122000c1e1500 */
[C---:B------:R-:W-:Y:S02]  /*0290*/  LEA R18, P1, R4.reuse, R22, 0x1 ;  /* 0x0000001604127211 */ /* 0x040fe400078208ff */
[----:B------:R-:W-:Y:S02]  /*02a0*/  LEA.HI.X.SX32 R17, R11, R26, 0x1, P0 ;  /* 0x0000001a0b117211 */ /* 0x000fe400000f0eff */
[----:B------:R-:W-:Y:S02]  /*02b0*/  LEA R20, P2, R21, R22, 0x1 ;  /* 0x0000001615147211 */ /* 0x000fe400078408ff */
[----:B------:R-:W-:Y:S02]  /*02c0*/  LEA.HI.X.SX32 R19, R4, R26, 0x1, P1 ;  /* 0x0000001a04137211 */ /* 0x000fe400008f0eff */
[----:B0-----:R-:W-:Y:S01]  /*02d0*/  LEA R8, P0, R13, R22, 0x1 ;  /* 0x000000160d087211 */ /* 0x001fe200078008ff */
[----:B------:R-:W5:Y:S01]  /*02e0*/  LDG.E.U16 R17, desc[UR10][R16.64] ;  /* 0x0000000a10117981 */ /* 0x000f62000c1e1500 */
[----:B------:R-:W-:-:S02]  /*02f0*/  LEA.HI.X.SX32 R21, R21, R26, 0x1, P2 ;  /* 0x0000001a15157211 */ /* 0x000fc400010f0eff */
[----:B------:R-:W-:Y:S01]  /*0300*/  LEA.HI.X.SX32 R9, R13, R26, 0x1, P0 ;  /* 0x0000001a0d097211 */ /* 0x000fe200000f0eff */
[----:B------:R-:W3:Y:S04]  /*0310*/  LDG.E.U16 R19, desc[UR10][R18.64] ;  /* 0x0000000a12137981 */ /* 0x000ee8000c1e1500 */
[----:B------:R0:W3:Y:S04]  /*0320*/  LDG.E.U16 R22, desc[UR10][R14.64] ;  /* 0x0000000a0e167981 */ /* 0x0000e8000c1e1500 */
[----:B------:R-:W3:Y:S04]  /*0330*/  LDG.E.U16 R8, desc[UR10][R8.64] ;  /* 0x0000000a08087981 */ /* 0x000ee8000c1e1500 */
[----:B------:R-:W3:Y:S01]  /*0340*/  LDG.E.U16 R20, desc[UR10][R20.64] ;  /* 0x0000000a14147981 */ /* 0x000ee2000c1e1500 */
[----:B------:R-:W1:Y:S01]  /*0350*/  S2UR UR6, SR_CgaCtaId ;  /* 0x00000000000679c3 */ /* 0x000e620000008800 */
[----:B------:R-:W-:Y:S01]  /*0360*/  SHF.R.S32.HI R2, RZ, 0x6, R24 ;  /* 0x00000006ff027819 */ /* 0x000fe20000011418 */
[----:B------:R-:W-:-:S03]  /*0370*/  VIADD R4, R5, 0x20 ;  /* 0x0000002005047836 */ /* 0x000fc60000000000 */
[----:B------:R-:W-:Y:S01]  /*0380*/  SGXT R2, R2, 0x1 ;  /* 0x000000010202781a */ /* 0x000fe20000000200 */
[----:B------:R-:W-:Y:S01]  /*0390*/  IMAD.SHL.U32 R11, R24, 0x2, RZ ;  /* 0x00000002180b7824 */ /* 0x000fe200078e00ff */
[----:B------:R-:W-:Y:S01]  /*03a0*/  UMOV UR4, 0x400 ;  /* 0x0000040000047882 */ /* 0x000fe20000000000 */
[----:B------:R-:W-:Y:S02]  /*03b0*/  ISETP.GE.AND P0, PT, R4, 0x1, PT ;  /* 0x000000010400780c */ /* 0x000fe40003f06270 */
[----:B------:R-:W-:-:S04]  /*03c0*/  LOP3.LUT R2, R2, 0x90, RZ, 0xc0, !PT ;  /* 0x0000009002027812 */ /* 0x000fc800078ec0ff */
[----:B------:R-:W-:-:S04]  /*03d0*/  LOP3.LUT R2, R2, 0x7e, R11, 0x78, !PT ;  /* 0x0000007e02027812 */ /* 0x000fc800078e780b */
[----:B------:R-:W-:Y:S01]  /*03e0*/  LOP3.LUT R3, R2, 0x20, RZ, 0x3c, !PT ;  /* 0x0000002002037812 */ /* 0x000fe200078e3cff */
[----:B-1----:R-:W-:Y:S01]  /*03f0*/  ULEA UR6, UR6, UR4, 0x18 ;  /* 0x0000000406067291 */ /* 0x002fe2000f8ec03f */
[----:B------:R-:W-:Y:S01]  /*0400*/  IMAD.MOV.U32 R57, RZ, RZ, -0x800000 ;  /* 0xff800000ff397424 */ /* 0x000fe200078e00ff */
[----:B0-----:R-:W-:Y:S01]  /*0410*/  MOV R14, 0x3f800000 ;  /* 0x3f800000000e7802 */ /* 0x001fe20000000f00 */
[----:B------:R-:W-:Y:S01]  /*0420*/  IMAD.MOV.U32 R15, RZ, RZ, 0x3f800000 ;  /* 0x3f800000ff0f7424 */ /* 0x000fe200078e00ff */
[----:B------:R-:W-:Y:S01]  /*0430*/  CS2R R48, SRZ ;  /* 0x0000000000307805 */ /* 0x000fe2000001ff00 */
[----:B------:R-:W-:Y:S01]  /*0440*/  IMAD.MOV.U32 R56, RZ, RZ, -0x800000 ;  /* 0xff800000ff387424 */ /* 0x000fe200078e00ff */
[----:B------:R-:W-:Y:S02]  /*0450*/  CS2R R50, SRZ ;  /* 0x0000000000327805 */ /* 0x000fe4000001ff00 */
[----:B------:R-:W-:Y:S02]  /*0460*/  CS2R R44, SRZ ;  /* 0x00000000002c7805 */ /* 0x000fe4000001ff00 */
[----:B------:R-:W-:-:S02]  /*0470*/  CS2R R46, SRZ ;  /* 0x00000000002e7805 */ /* 0x000fc4000001ff00 */
[----:B------:R-:W-:Y:S02]  /*0480*/  CS2R R40, SRZ ;  /* 0x0000000000287805 */ /* 0x000fe4000001ff00 */
[----:B------:R-:W-:Y:S02]  /*0490*/  CS2R R42, SRZ ;  /* 0x00000000002a7805 */ /* 0x000fe4000001ff00 */
[----:B------:R-:W-:Y:S02]  /*04a0*/  CS2R R32, SRZ ;  /* 0x0000000000207805 */ /* 0x000fe4000001ff00 */
[----:B------:R-:W-:Y:S02]  /*04b0*/  CS2R R34, SRZ ;  /* 0x0000000000227805 */ /* 0x000fe4000001ff00 */
[C---:B------:R-:W-:Y:S01]  /*04c0*/  SHF.L.U32 R13, R24.reuse, 0x3, RZ ;  /* 0x00000003180d7819 */ /* 0x040fe200000006ff */
[----:B--2---:R-:W-:Y:S04]  /*04d0*/  STS.U16 [R2+UR6], R23 ;  /* 0x0000001702007988 */ /* 0x004fe80008000406 */
[----:B----4-:R-:W-:Y:S04]  /*04e0*/  STS.U16 [R2+UR6+0x200], R25 ;  /* 0x0002001902007988 */ /* 0x010fe80008000406 */
[----:B-----5:R-:W-:Y:S04]  /*04f0*/  STS.U16 [R2+UR6+0x400], R17 ;  /* 0x0004001102007988 */ /* 0x020fe80008000406 */
[----:B---3--:R-:W-:Y:S04]  /*0500*/  STS.U16 [R2+UR6+0x600], R19 ;  /* 0x0006001302007988 */ /* 0x008fe80008000406 */
[----:B------:R-:W-:Y:S04]  /*0510*/  STS.U16 [R3+UR6+0x100], R6 ;  /* 0x0001000603007988 */ /* 0x000fe80008000406 */
[----:B------:R-:W-:Y:S04]  /*0520*/  STS.U16 [R3+UR6+0x300], R22 ;  /* 0x0003001603007988 */ /* 0x000fe80008000406 */
[----:B------:R0:W-:Y:S04]  /*0530*/  STS.U16 [R3+UR6+0x500], R8 ;  /* 0x0005000803007988 */ /* 0x0001e80008000406 */
[----:B------:R1:W-:Y:S01]  /*0540*/  STS.U16 [R3+UR6+0x700], R20 ;  /* 0x0007001403007988 */ /* 0x0003e20008000406 */
[----:B0-----:R-:W-:Y:S01]  /*0550*/  IMAD.SHL.U32 R8, R24, 0x40, RZ ;  /* 0x0000004018087824 */ /* 0x001fe200078e00ff */
[----:B------:R-:W-:Y:S06]  /*0560*/  @!P0 BRA `(.L_x_0) ;  /* 0x0000001800388947 */ /* 0x000fec0003800000 */
[----:B------:R-:W0:Y:S01]  /*0570*/  LDC.64 R6, c[0x0][0x250] ;  /* 0x00009400ff067b82 */ /* 0x000e220000000a00 */
[----:B------:R-:W-:Y:S01]  /*0580*/  LOP3.LUT R14, R8, 0x1c0, RZ, 0xc0, !PT ;  /* 0x000001c0080e7812 */ /* 0x000fe200078ec0ff */
[----:B------:R-:W-:Y:S01]  /*0590*/  ULDC UR4, c[0x0][0x258] ;  /* 0x0000960000047ab9 */ /* 0x000fe20000000800 */
[----:B------:R-:W-:Y:S01]  /*05a0*/  LOP3.LUT R15, R11, 0x10, RZ, 0xc0, !PT ;  /* 0x000000100b0f7812 */ /* 0x000fe200078ec0ff */
[----:B------:R-:W-:Y:S01]  /*05b0*/  ULDC.64 UR8, c[0x0][0x220] ;  /* 0x0000880000087ab9 */ /* 0x000fe20000000a00 */
[----:B------:R-:W-:Y:S01]  /*05c0*/  LOP3.LUT R22, R14, 0x30, R13, 0xf8, !PT ;  /* 0x000000300e167812 */ /* 0x000fe200078ef80d */
[----:B------:R-:W-:Y:S01]  /*05d0*/  IMAD.MOV.U32 R60, RZ, RZ, -0x800000 ;  /* 0xff800000ff3c7424 */ /* 0x000fe200078e00ff */
[C---:B------:R-:W-:Y:S01]  /*05e0*/  LOP3.LUT R13, R24.reuse, 0x20, RZ, 0xc0, !PT ;  /* 0x00000020180d7812 */ /* 0x040fe200078ec0ff */
[----:B------:R-:W2:Y:S01]  /*05f0*/  LDC.64 R8, c[0x0][0x260] ;  /* 0x00009800ff087b82 */ /* 0x000ea20000000a00 */
[--C-:B------:R-:W-:Y:S01]  /*0600*/  LOP3.LUT R19, R15, 0x20, R24.reuse, 0xf8, !PT ;  /* 0x000000200f137812 */ /* 0x100fe200078ef818 */
[C---:B------:R-:W-:Y:S01]  /*0610*/  IMAD.SHL.U32 R15, R24.reuse, 0x20, RZ ;  /* 0x00000020180f7824 */ /* 0x040fe200078e00ff */
[----:B------:R-:W-:Y:S01]  /*0620*/  LOP3.LUT R14, R24, 0x1f, RZ, 0xc0, !PT ;  /* 0x0000001f180e7812 */ /* 0x000fe200078ec0ff */
[----:B------:R-:W-:Y:S01]  /*0630*/  IMAD.MOV.U32 R61, RZ, RZ, -0x800000 ;  /* 0xff800000ff3d7424 */ /* 0x000fe200078e00ff */
[----:B------:R-:W-:-:S02]  /*0640*/  SHF.R.U32.HI R17, RZ, 0x2, R24 ;  /* 0x00000002ff117819 */ /* 0x000fc40000011618 */
[----:B------:R-:W-:Y:S02]  /*0650*/  CS2R R48, SRZ ;  /* 0x0000000000307805 */ /* 0x000fe4000001ff00 */
[----:B-1----:R-:W-:Y:S01]  /*0660*/  SHF.R.U32.HI R20, RZ, 0x1, R13 ;  /* 0x00000001ff147819 */ /* 0x002fe2000001160d */
[----:B------:R-:W1:Y:S01]  /*0670*/  LDC R25, c[0x0][0x268] ;  /* 0x00009a00ff197b82 */ /* 0x000e620000000800 */
[----:B------:R-:W-:Y:S01]  /*0680*/  IMAD R16, R14, UR4, RZ ;  /* 0x000000040e107c24 */ /* 0x000fe2000f8e02ff */
[----:B------:R-:W-:Y:S01]  /*0690*/  LOP3.LUT R24, R22, R19, RZ, 0x3c, !PT ;  /* 0x0000001316187212 */ /* 0x000fe200078e3cff */
[----:B------:R-:W-:Y:S01]  /*06a0*/  ULDC.64 UR4, c[0x0][0x218] ;  /* 0x0000860000047ab9 */ /* 0x000fe20000000a00 */
[----:B------:R-:W-:Y:S01]  /*06b0*/  CS2R R50, SRZ ;  /* 0x0000000000327805 */ /* 0x000fe2000001ff00 */
[C---:B------:R-:W-:Y:S01]  /*06c0*/  IMAD.SHL.U32 R18, R16.reuse, 0x2, RZ ;  /* 0x0000000210127824 */ /* 0x040fe200078e00ff */
[----:B------:R-:W-:Y:S01]  /*06d0*/  CS2R R44, SRZ ;  /* 0x00000000002c7805 */ /* 0x000fe2000001ff00 */
[----:B------:R-:W-:Y:S01]  /*06e0*/  IMAD.HI R16, R16, 0x2, RZ ;  /* 0x0000000210107827 */ /* 0x000fe200078e02ff */
[----:B------:R-:W-:-:S02]  /*06f0*/  CS2R R46, SRZ ;  /* 0x00000000002e7805 */ /* 0x000fc4000001ff00 */
[----:B------:R-:W-:Y:S02]  /*0700*/  CS2R R40, SRZ ;  /* 0x0000000000287805 */ /* 0x000fe4000001ff00 */
[----:B------:R-:W-:Y:S01]  /*0710*/  CS2R R42, SRZ ;  /* 0x00000000002a7805 */ /* 0x000fe2000001ff00 */
[----:B0-----:R-:W-:Y:S01]  /*0720*/  IMAD R13, R6, UR7, RZ ;  /* 0x00000007060d7c24 */ /* 0x001fe2000f8e02ff */
[----:B------:R-:W-:Y:S02]  /*0730*/  SGXT.U32 R6, R17, 0x3 ;  /* 0x000000031106781a */ /* 0x000fe40000000000 */
[----:B------:R-:W-:Y:S02]  /*0740*/  CS2R R32, SRZ ;  /* 0x0000000000207805 */ /* 0x000fe4000001ff00 */
[----:B------:R-:W-:Y:S01]  /*0750*/  LOP3.LUT R17, R15, 0x200, RZ, 0xc0, !PT ;  /* 0x000002000f117812 */ /* 0x000fe200078ec0ff */
[----:B------:R-:W-:Y:S01]  /*0760*/  IMAD.SHL.U32 R15, R13, 0x2, RZ ;  /* 0x000000020d0f7824 */ /* 0x000fe200078e00ff */
[----:B------:R-:W-:Y:S01]  /*0770*/  LOP3.LUT R5, R5, R20, R6, 0xfe, !PT ;  /* 0x0000001405057212 */ /* 0x000fe200078efe06 */
[----:B--2---:R-:W-:Y:S01]  /*0780*/  IMAD R8, R8, UR7, RZ ;  /* 0x0000000708087c24 */ /* 0x004fe2000f8e02ff */
[----:B------:R-:W-:Y:S01]  /*0790*/  IADD3 R6, R24, UR6, R17 ;  /* 0x0000000618067c10 */ /* 0x000fe2000fffe011 */
[----:B------:R-:W-:Y:S01]  /*07a0*/  IMAD R17, R14, R9, RZ ;  /* 0x000000090e117224 */ /* 0x000fe200078e02ff */
[----:B------:R-:W-:Y:S01]  /*07b0*/  IADD3 R89, P0, P1, R18, UR4, R15 ;  /* 0x0000000412597c10 */ /* 0x000fe2000f91e00f */
[----:B------:R-:W-:Y:S01]  /*07c0*/  IMAD R14, R12, R7, RZ ;  /* 0x000000070c0e7224 */ /* 0x000fe200078e02ff */
[----:B------:R-:W-:Y:S01]  /*07d0*/  SHF.L.U32 R15, R8, 0x1, RZ ;  /* 0x00000001080f7819 */ /* 0x000fe200000006ff */
[----:B------:R-:W-:Y:S01]  /*07e0*/  IMAD.HI R13, R13, 0x2, RZ ;  /* 0x000000020d0d7827 */ /* 0x000fe200078e02ff */
[----:B------:R-:W-:Y:S01]  /*07f0*/  CS2R R34, SRZ ;  /* 0x0000000000227805 */ /* 0x000fe2000001ff00 */
[----:B------:R-:W-:Y:S01]  /*0800*/  UMOV UR4, URZ ;  /* 0x0000003f00047c82 */ /* 0x000fe20008000000 */
[----:B------:R-:W-:Y:S01]  /*0810*/  LEA R100, P2, R14, R89, 0x1 ;  /* 0x000000590e647211 */ /* 0x000fe200078408ff */
[----:B-1----:R-:W-:Y:S01]  /*0820*/  IMAD R19, R12, R25, RZ ;  /* 0x000000190c137224 */ /* 0x002fe200078e02ff */
[----:B------:R-:W-:Y:S01]  /*0830*/  IADD3.X R23, R16, UR5, R13, P0, P1 ;  /* 0x0000000510177c10 */ /* 0x000fe200087e240d */
[----:B------:R-:W-:Y:S01]  /*0840*/  IMAD R12, R7, 0x4, R14 ;  /* 0x00000004070c7824 */ /* 0x000fe200078e020e */
[----:B------:R-:W-:Y:S01]  /*0850*/  UMOV UR5, URZ ;  /* 0x0000003f00057c82 */ /* 0x000fe20008000000 */
[----:B------:R-:W-:Y:S01]  /*0860*/  IMAD.SHL.U32 R18, R17, 0x2, RZ ;  /* 0x0000000211127824 */ /* 0x000fe200078e00ff */
[----:B------:R-:W-:Y:S01]  /*0870*/  LEA R21, R25, R19, 0x2 ;  /* 0x0000001319157211 */ /* 0x000fe200078e10ff */
[----:B------:R-:W-:Y:S01]  /*0880*/  IMAD R16, R7, 0x4, R12 ;  /* 0x0000000407107824 */ /* 0x000fe200078e020c */
[----:B------:R-:W-:Y:S01]  /*0890*/  LEA.HI.X.SX32 R101, R14, R23, 0x1, P2 ;  /* 0x000000170e657211 */ /* 0x000fe200010f0eff */
[----:B------:R-:W-:Y:S01]  /*08a0*/  IMAD R13, R10, R7, RZ ;  /* 0x000000070a0d7224 */ /* 0x000fe200078e02ff */
[----:B------:R-:W-:Y:S01]  /*08b0*/  IADD3 R72, P0, P1, R18, UR8, R15 ;  /* 0x0000000812487c10 */ /* 0x000fe2000f91e00f */
[----:B------:R-:W-:Y:S01]  /*08c0*/  IMAD.HI R15, R8, 0x2, RZ ;  /* 0x00000002080f7827 */ /* 0x000fe200078e02ff */
[CC--:B------:R-:W-:Y:S01]  /*08d0*/  LEA R98, P3, R12.reuse, R89.reuse, 0x1 ;  /* 0x000000590c627211 */ /* 0x0c0fe200078608ff */
[----:B------:R-:W-:Y:S01]  /*08e0*/  ULDC UR8, c[0x0][0x238] ;  /* 0x00008e0000087ab9 */ /* 0x000fe20000000800 */
[----:B------:R-:W-:Y:S01]  /*08f0*/  LEA R86, P5, R13, R89, 0x1 ;  /* 0x000000590d567211 */ /* 0x000fe200078a08ff */
[----:B------:R-:W-:Y:S01]  /*0900*/  IMAD R8, R7, 0x4, R16 ;  /* 0x0000000407087824 */ /* 0x000fe200078e0210 */
[----:B------:R-:W-:Y:S01]  /*0910*/  LEA.HI.X.SX32 R99, R12, R23, 0x1, P3 ;  /* 0x000000170c637211 */ /* 0x000fe200018f0eff */
[----:B------:R-:W-:Y:S01]  /*0920*/  IMAD.HI R20, R17, 0x2, RZ ;  /* 0x0000000211147827 */ /* 0x000fe200078e02ff */
[----:B------:R-:W-:-:S02]  /*0930*/  LEA R96, P4, R16, R89, 0x1 ;  /* 0x0000005910607211 */ /* 0x000fc400078808ff */
[C---:B------:R-:W-:Y:S01]  /*0940*/  LEA R94, P2, R8.reuse, R89, 0x1 ;  /* 0x00000059085e7211 */ /* 0x040fe200078408ff */
[----:B------:R-:W-:Y:S01]  /*0950*/  IMAD R18, R7, 0x4, R8 ;  /* 0x0000000407127824 */ /* 0x000fe200078e0208 */
[-C--:B------:R-:W-:Y:S01]  /*0960*/  LEA.HI.X.SX32 R87, R13, R23.reuse, 0x1, P5 ;  /* 0x000000170d577211 */ /* 0x080fe200028f0eff */
[----:B------:R-:W-:Y:S01]  /*0970*/  IMAD R17, R25, 0x4, R21 ;  /* 0x0000000419117824 */ /* 0x000fe200078e0215 */
[----:B------:R-:W-:Y:S01]  /*0980*/  LEA.HI.X.SX32 R95, R8, R23, 0x1, P2 ;  /* 0x00000017085f7211 */ /* 0x000fe200010f0eff */
[----:B------:R-:W-:Y:S01]  /*0990*/  IMAD R13, R10, R25, RZ ;  /* 0x000000190a0d7224 */ /* 0x000fe200078e02ff */
[----:B------:R-:W-:Y:S01]  /*09a0*/  LEA R14, R7, R18, 0x2 ;  /* 0x00000012070e7211 */ /* 0x000fe200078e10ff */
[----:B------:R-:W-:Y:S01]  /*09b0*/  IMAD R8, R25, 0x4, R17 ;  /* 0x0000000419087824 */ /* 0x000fe200078e0211 */
[----:B------:R-:W-:Y:S02]  /*09c0*/  LEA R92, P3, R18, R89, 0x1 ;  /* 0x00000059125c7211 */ /* 0x000fe400078608ff */
[----:B------:R-:W-:Y:S01]  /*09d0*/  LEA.HI.X.SX32 R97, R16, R23, 0x1, P4 ;  /* 0x0000001710617211 */ /* 0x000fe200020f0eff */
[----:B------:R-:W-:Y:S01]  /*09e0*/  IMAD R12, R7, 0x4, R14 ;  /* 0x00000004070c7824 */ /* 0x000fe200078e020e */
[----:B------:R-:W-:Y:S01]  /*09f0*/  LEA R90, P4, R14, R89, 0x1 ;  /* 0x000000590e5a7211 */ /* 0x000fe200078808ff */
[----:B------:R-:W-:Y:S01]  /*0a00*/  IMAD R10, R25, 0x4, R8 ;  /* 0x00000004190a7824 */ /* 0x000fe200078e0208 */
[----:B------:R-:W-:-:S02]  /*0a10*/  LEA.HI.X.SX32 R93, R18, R23, 0x1, P3 ;  /* 0x00000017125d7211 */ /* 0x000fc400018f0eff */
[----:B------:R-:W-:Y:S02]  /*0a20*/  LEA R88, P5, R12, R89, 0x1 ;  /* 0x000000590c587211 */ /* 0x000fe400078a08ff */
[----:B------:R-:W-:Y:S01]  /*0a30*/  IADD3.X R20, R20, UR9, R15, P0, P1 ;  /* 0x0000000914147c10 */ /* 0x000fe200087e240f */
[----:B------:R-:W-:Y:S01]  /*0a40*/  IMAD.MOV.U32 R15, RZ, RZ, 0x3f800000 ;  /* 0x3f800000ff0f7424 */ /* 0x000fe200078e00ff */
[----:B------:R-:W-:Y:S02]  /*0a50*/  LEA.HI.X.SX32 R89, R12, R23, 0x1, P5 ;  /* 0x000000170c597211 */ /* 0x000fe400028f0eff */
[----:B------:R-:W-:Y:S02]  /*0a60*/  LEA R70, P3, R13, R72, 0x1 ;  /* 0x000000480d467211 */ /* 0x000fe400078608ff */
[----:B------:R-:W-:Y:S02]  /*0a70*/  LEA R12, R25, R10, 0x2 ;  /* 0x0000000a190c7211 */ /* 0x000fe400078e10ff */
[----:B------:R-:W-:-:S02]  /*0a80*/  LEA R84, P0, R19, R72, 0x1 ;  /* 0x0000004813547211 */ /* 0x000fc400078008ff */
[-C--:B------:R-:W-:Y:S02]  /*0a90*/  LEA R82, P1, R21, R72.reuse, 0x1 ;  /* 0x0000004815527211 */ /* 0x080fe400078208ff */
[----:B------:R-:W-:Y:S02]  /*0aa0*/  LEA R80, P2, R17, R72, 0x1 ;  /* 0x0000004811507211 */ /* 0x000fe400078408ff */
[-C--:B------:R-:W-:Y:S01]  /*0ab0*/  LEA.HI.X.SX32 R71, R13, R20.reuse, 0x1, P3 ;  /* 0x000000140d477211 */ /* 0x080fe200018f0eff */
[----:B------:R-:W-:Y:S01]  /*0ac0*/  IMAD R13, R25, 0x4, R12 ;  /* 0x00000004190d7824 */ /* 0x000fe200078e020c */
[-C--:B------:R-:W-:Y:S02]  /*0ad0*/  LEA.HI.X.SX32 R85, R19, R20.reuse, 0x1, P0 ;  /* 0x0000001413557211 */ /* 0x080fe400000f0eff */
[-C--:B------:R-:W-:Y:S02]  /*0ae0*/  LEA.HI.X.SX32 R83, R21, R20.reuse, 0x1, P1 ;  /* 0x0000001415537211 */ /* 0x080fe400008f0eff */
[----:B------:R-:W-:-:S02]  /*0af0*/  LEA.HI.X.SX32 R81, R17, R20, 0x1, P2 ;  /* 0x0000001411517211 */ /* 0x000fc400010f0eff */
[-C--:B------:R-:W-:Y:S02]  /*0b00*/  LEA R78, P0, R8, R72.reuse, 0x1 ;  /* 0x00000048084e7211 */ /* 0x080fe400078008ff */
[-C--:B------:R-:W-:Y:S02]  /*0b10*/  LEA R76, P1, R10, R72.reuse, 0x1 ;  /* 0x000000480a4c7211 */ /* 0x080fe400078208ff */
[-C--:B------:R-:W-:Y:S02]  /*0b20*/  LEA R74, P2, R12, R72.reuse, 0x1 ;  /* 0x000000480c4a7211 */ /* 0x080fe400078408ff */
[----:B------:R-:W-:Y:S02]  /*0b30*/  LEA R72, P3, R13, R72, 0x1 ;  /* 0x000000480d487211 */ /* 0x000fe400078608ff */
[-C--:B------:R-:W-:Y:S02]  /*0b40*/  LEA.HI.X.SX32 R77, R10, R20.reuse, 0x1, P1 ;  /* 0x000000140a4d7211 */ /* 0x080fe400008f0eff */
[----:B------:R-:W-:Y:S01]  /*0b50*/  LEA.HI.X.SX32 R91, R14, R23, 0x1, P4 ;  /* 0x000000170e5b7211 */ /* 0x000fe200020f0eff */
[----:B------:R-:W-:Y:S01]  /*0b60*/  IMAD.MOV.U32 R14, RZ, RZ, 0x3f800000 ;  /* 0x3f800000ff0e7424 */ /* 0x000fe200078e00ff */
[-C--:B------:R-:W-:Y:S01]  /*0b70*/  LEA.HI.X.SX32 R79, R8, R20.reuse, 0x1, P0 ;  /* 0x00000014084f7211 */ /* 0x080fe200000f0eff */
[----:B------:R-:W-:Y:S01]  /*0b80*/  IMAD.MOV.U32 R8, RZ, RZ, RZ ;  /* 0x000000ffff087224 */ /* 0x000fe200078e00ff */
[----:B------:R-:W-:-:S02]  /*0b90*/  LEA.HI.X.SX32 R75, R12, R20, 0x1, P2 ;  /* 0x000000140c4b7211 */ /* 0x000fc400010f0eff */
[----:B------:R-:W-:Y:S02]  /*0ba0*/  LEA.HI.X.SX32 R73, R13, R20, 0x1, P3 ;  /* 0x000000140d497211 */ /* 0x000fe400018f0eff */
[----:B------:R-:W-:Y:S02]  /*0bb0*/  LOP3.LUT R10, R22, 0x30, R11, 0x78, !PT ;  /* 0x00000030160a7812 */ /* 0x000fe400078e780b */
[----:B------:R-:W-:Y:S02]  /*0bc0*/  LOP3.LUT R11, R11, 0x6, RZ, 0xc0, !PT ;  /* 0x000000060b0b7812 */ /* 0x000fe400078ec0ff */
[----:B------:R-:W-:Y:S02]  /*0bd0*/  MOV R12, RZ ;  /* 0x000000ff000c7202 */ /* 0x000fe40000000f00 */
[----:B------:R-:W-:-:S07]  /*0be0*/  LOP3.LUT R13, R5, 0x8, RZ, 0xfc, !PT ;  /* 0x00000008050d7812 */ /* 0x000fce00078efcff */
.L_x_1:
[----:B------:R-:W-:-:S04]  /*0bf0*/  IMAD.WIDE R26, R12, 0x2, R100 ;  /* 0x000000020c1a7825 */ /* 0x000fc800078e0264 */
[C---:B------:R-:W-:Y:S02]  /*0c00*/  IMAD.WIDE R28, R12.reuse, 0x2, R96 ;  /* 0x000000020c1c7825 */ /* 0x040fe400078e0260 */
[----:B------:R-:W2:Y:S02]  /*0c10*/  LDG.E.U16 R27, desc[UR10][R26.64] ;  /* 0x0000000a1a1b7981 */ /* 0x000ea4000c1e1500 */
[C---:B------:R-:W-:Y:S02]  /*0c20*/  IMAD.WIDE R30, R12.reuse, 0x2, R92 ;  /* 0x000000020c1e7825 */ /* 0x040fe400078e025c */
[----:B------:R-:W3:Y:S02]  /*0c30*/  LDG.E.U16 R29, desc[UR10][R28.64] ;  /* 0x0000000a1c1d7981 */ /* 0x000ee4000c1e1500 */
[C---:B------:R-:W-:Y:S02]  /*0c40*/  IMAD.WIDE R16, R12.reuse, 0x2, R88 ;  /* 0x000000020c107825 */ /* 0x040fe400078e0258 */
[----:B------:R-:W4:Y:S02]  /*0c50*/  LDG.E.U16 R31, desc[UR10][R30.64] ;  /* 0x0000000a1e1f7981 */ /* 0x000f24000c1e1500 */
[----:B------:R-:W-:-:S02]  /*0c60*/  IMAD.WIDE R18, R12, 0x2, R98 ;  /* 0x000000020c127825 */ /* 0x000fc400078e0262 */
[----:B------:R-:W5:Y:S02]  /*0c70*/  LDG.E.U16 R53, desc[UR10][R16.64] ;  /* 0x0000000a10357981 */ /* 0x000f64000c1e1500 */
[C---:B------:R-:W-:Y:S02]  /*0c80*/  IMAD.WIDE R20, R12.reuse, 0x2, R94 ;  /* 0x000000020c147825 */ /* 0x040fe400078e025e */
[----:B------:R-:W5:Y:S02]  /*0c90*/  LDG.E.U16 R56, desc[UR10][R18.64] ;  /* 0x0000000a12387981 */ /* 0x000f64000c1e1500 */
[C---:B------:R-:W-:Y:S02]  /*0ca0*/  IMAD.WIDE R22, R12.reuse, 0x2, R90 ;  /* 0x000000020c167825 */ /* 0x040fe400078e025a */
[----:B------:R-:W5:Y:S02]  /*0cb0*/  LDG.E.U16 R58, desc[UR10][R20.64] ;  /* 0x0000000a143a7981 */ /* 0x000f64000c1e1500 */
[----:B------:R-:W-:-:S02]  /*0cc0*/  IMAD.WIDE R24, R12, 0x2, R86 ;  /* 0x000000020c187825 */ /* 0x000fc400078e0256 */
[----:B------:R-:W5:Y:S04]  /*0cd0*/  LDG.E.U16 R62, desc[UR10][R22.64] ;  /* 0x0000000a163e7981 */ /* 0x000f68000c1e1500 */
[----:B------:R-:W5:Y:S01]  /*0ce0*/  LDG.E.U16 R64, desc[UR10][R24.64] ;  /* 0x0000000a18407981 */ /* 0x000f62000c1e1500 */
[----:B------:R-:W-:Y:S01]  /*0cf0*/  BAR.SYNC.DEFER_BLOCKING 0x0 ;  /* 0x0000000000007b1d */ /* 0x000fe20000010000 */
[----:B------:R-:W-:-:S05]  /*0d00*/  IMAD.WIDE R68, R8, 0x2, R80 ;  /* 0x0000000208447825 */ /* 0x000fca00078e0250 */
[----:B--2---:R-:W-:Y:S04]  /*0d10*/  STS.U16 [R2+UR6+0x800], R27 ;  /* 0x0008001b02007988 */ /* 0x004fe80008000406 */
[----:B---3--:R-:W-:Y:S04]  /*0d20*/  STS.U16 [R2+UR6+0xa00], R29 ;  /* 0x000a001d02007988 */ /* 0x008fe80008000406 */
[----:B----4-:R-:W-:Y:S04]  /*0d30*/  STS.U16 [R2+UR6+0xc00], R31 ;  /* 0x000c001f02007988 */ /* 0x010fe80008000406 */
[----:B-----5:R-:W-:Y:S04]  /*0d40*/  STS.U16 [R2+UR6+0xe00], R53 ;  /* 0x000e003502007988 */ /* 0x020fe80008000406 */
[----:B------:R-:W-:Y:S04]  /*0d50*/  STS.U16 [R3+UR6+0x900], R56 ;  /* 0x0009003803007988 */ /* 0x000fe80008000406 */
[----:B------:R-:W-:Y:S04]  /*0d60*/  STS.U16 [R3+UR6+0xb00], R58 ;  /* 0x000b003a03007988 */ /* 0x000fe80008000406 */
[----:B------:R-:W-:Y:S04]  /*0d70*/  STS.U16 [R3+UR6+0xd00], R62 ;  /* 0x000d003e03007988 */ /* 0x000fe80008000406 */
[----:B------:R-:W-:Y:S01]  /*0d80*/  STS.U16 [R3+UR6+0xf00], R64 ;  /* 0x000f004003007988 */ /* 0x000fe20008000406 */
[----:B------:R-:W-:Y:S06]  /*0d90*/  BAR.SYNC.DEFER_BLOCKING 0x0 ;  /* 0x0000000000007b1d */ /* 0x000fec0000010000 */
[----:B------:R-:W-:Y:S04]  /*0da0*/  LDSM.16.MT88.4 R16, [R6] ;  /* 0x000000000610783b */ /* 0x000fe80000004200 */
[----:B------:R-:W0:Y:S04]  /*0db0*/  LDSM.16.M88.4 R36, [R10+UR6+0x800] ;  /* 0x000800060a24783b */ /* 0x000e280008000200 */
[----:B------:R-:W1:Y:S04]  /*0dc0*/  LDSM.16.MT88.4 R20, [R6+0x400] ;  /* 0x000400000614783b */ /* 0x000e680000004200 */
[----:B------:R-:W2:Y:S04]  /*0dd0*/  LDSM.16.M88.4 R24, [R10+UR6+0xa00] ;  /* 0x000a00060a18783b */ /* 0x000ea80008000200 */
[----:B------:R-:W3:Y:S01]  /*0de0*/  LDSM.16.M88.4 R28, [R10+UR6+0xc00] ;  /* 0x000c00060a1c783b */ /* 0x000ee20008000200 */
[----:B0-----:R-:W-:-:S15]  /*0df0*/  HMMA.16816.F32.BF16 R52, R16, R36, RZ ;  /* 0x000000241034723c */ /* 0x001fde00000418ff */
[----:B------:R-:W-:-:S09]  /*0e00*/  NOP ;  /* 0x0000000000007918 */ /* 0x000fd20000000000 */
[----:B-1----:R-:W-:Y:S06]  /*0e10*/  HMMA.16816.F32.BF16 R36, R20, R38, R52 ;  /* 0x000000261424723c */ /* 0x002fec0000041834 */
[----:B--2---:R-:W-:-:S15]  /*0e20*/  HMMA.16816.F32.BF16 R52, R16, R24, RZ ;  /* 0x000000181034723c */ /* 0x004fde00000418ff */
[----:B------:R-:W-:-:S09]  /*0e30*/  NOP ;  /* 0x0000000000007918 */ /* 0x000fd20000000000 */
[----:B------:R-:W-:Y:S01]  /*0e40*/  HMMA.16816.F32.BF16 R52, R20, R26, R52 ;  /* 0x0000001a1434723c */ /* 0x000fe20000041834 */
[----:B------:R-:W0:Y:S05]  /*0e50*/  LDSM.16.M88.4 R24, [R10+UR6+0xe00] ;  /* 0x000e00060a18783b */ /* 0x000e2a0008000200 */
[C---:B---3--:R-:W-:Y:S01]  /*0e60*/  HMMA.16816.F32.BF16 R56, R16.reuse, R28, RZ ;  /* 0x0000001c1038723c */ /* 0x048fe200000418ff */
[----:B------:R-:W-:Y:S01]  /*0e70*/  IMAD.WIDE R64, R8, 0x2, R76 ;  /* 0x0000000208407825 */ /* 0x000fe200078e024c */
[----:B------:R-:W2:Y:S04]  /*0e80*/  LDG.E.U16 R29, desc[UR10][R68.64] ;  /* 0x0000000a441d7981 */ /* 0x000ea8000c1e1500 */
[----:B0-----:R-:W-:-:S15]  /*0e90*/  HMMA.16816.F32.BF16 R16, R16, R24, RZ ;  /* 0x000000181010723c */ /* 0x001fde00000418ff */
[----:B------:R-:W-:-:S03]  /*0ea0*/  NOP ;  /* 0x0000000000007918 */ /* 0x000fc60000000000 */
[C---:B------:R-:W-:Y:S06]  /*0eb0*/  HMMA.16816.F32.BF16 R56, R20.reuse, R30, R56 ;  /* 0x0000001e1438723c */ /* 0x040fec0000041838 */
[----:B------:R-:W-:Y:S01]  /*0ec0*/  HMMA.16816.F32.BF16 R16, R20, R26, R16 ;  /* 0x0000001a1410723c */ /* 0x000fe20000041810 */
[----:B------:R-:W3:Y:S06]  /*0ed0*/  LDG.E.U16 R21, desc[UR10][R64.64] ;  /* 0x0000000a40157981 */ /* 0x000eec000c1e1500 */
[----:B------:R-:W-:-:S05]  /*0ee0*/  IMAD.WIDE R22, R8, 0x2, R84 ;  /* 0x0000000208167825 */ /* 0x000fca00078e0254 */
[----:B------:R0:W4:Y:S01]  /*0ef0*/  LDG.E.U16 R25, desc[UR10][R22.64] ;  /* 0x0000000a16197981 */ /* 0x000122000c1e1500 */
[----:B------:R-:W-:-:S06]  /*0f00*/  IMAD.WIDE R26, R8, 0x2, R72 ;  /* 0x00000002081a7825 */ /* 0x000fcc00078e0248 */
[----:B------:R-:W5:Y:S01]  /*0f10*/  LDG.E.U16 R27, desc[UR10][R26.64] ;  /* 0x0000000a1a1b7981 */ /* 0x000f62000c1e1500 */
[----:B------:R-:W-:-:S04]  /*0f20*/  IMAD.WIDE R66, R8, 0x2, R82 ;  /* 0x0000000208427825 */ /* 0x000fc800078e0252 */
[C---:B0-----:R-:W-:Y:S01]  /*0f30*/  IMAD.WIDE R22, R8.reuse, 0x2, R70 ;  /* 0x0000000208167825 */ /* 0x041fe200078e0246 */
[----:B------:R-:W5:Y:S03]  /*0f40*/  LDG.E.U16 R20, desc[UR10][R66.64] ;  /* 0x0000000a42147981 */ /* 0x000f66000c1e1500 */
[C---:B------:R-:W-:Y:S02]  /*0f50*/  IMAD.WIDE R30, R8.reuse, 0x2, R78 ;  /* 0x00000002081e7825 */ /* 0x040fe400078e024e */
[----:B------:R-:W5:Y:S02]  /*0f60*/  LDG.E.U16 R22, desc[UR10][R22.64] ;  /* 0x0000000a16167981 */ /* 0x000f64000c1e1500 */
[----:B------:R-:W-:Y:S02]  /*0f70*/  IMAD.WIDE R62, R8, 0x2, R74 ;  /* 0x00000002083e7825 */ /* 0x000fe400078e024a */
[----:B------:R0:W5:Y:S04]  /*0f80*/  LDG.E.U16 R24, desc[UR10][R30.64] ;  /* 0x0000000a1e187981 */ /* 0x000168000c1e1500 */
[----:B------:R1:W5:Y:S01]  /*0f90*/  LDG.E.U16 R28, desc[UR10][R62.64] ;  /* 0x0000000a3e1c7981 */ /* 0x000362000c1e1500 */
[----:B------:R-:W-:Y:S01]  /*0fa0*/  BAR.SYNC.DEFER_BLOCKING 0x0 ;  /* 0x0000000000007b1d */ /* 0x000fe20000010000 */
[----:B0-----:R-:W-:-:S04]  /*0fb0*/  IADD3 R30, P5, R11, UR4, RZ ;  /* 0x000000040b1e7c10 */ /* 0x001fc8000ffbe0ff */
[C---:B------:R-:W-:Y:S02]  /*0fc0*/  IADD3 R66, P6, R30.reuse, 0x9, RZ ;  /* 0x000000091e427810 */ /* 0x040fe40007fde0ff */
[----:B-1----:R-:W-:Y:S02]  /*0fd0*/  IADD3 R62, P1, R30, 0x10, RZ ;  /* 0x000000101e3e7810 */ /* 0x002fe40007f3e0ff */
[C---:B------:R-:W-:Y:S02]  /*0fe0*/  ISETP.GT.U32.AND P3, PT, R66.reuse, R5, PT ;  /* 0x000000054200720c */ /* 0x040fe40003f64070 */
[----:B------:R-:W-:Y:S02]  /*0ff0*/  ISETP.GT.U32.AND P0, PT, R66, R13, PT ;  /* 0x0000000d4200720c */ /* 0x000fe40003f04070 */
[C---:B------:R-:W-:Y:S02]  /*1000*/  ISETP.GT.U32.AND P2, PT, R62.reuse, R5, PT ;  /* 0x000000053e00720c */ /* 0x040fe40003f44070 */
[----:B------:R-:W-:Y:S01]  /*1010*/  ISETP.GT.U32.AND P4, PT, R62, R13, PT ;  /* 0x0000000d3e00720c */ /* 0x000fe20003f84070 */
[----:B------:R-:W-:Y:S01]  /*1020*/  FMUL R58, R58, UR8 ;  /* 0x000000083a3a7c20 */ /* 0x000fe20008400000 */
[----:B------:R-:W-:Y:S01]  /*1030*/  FMUL R18, R18, UR8 ;  /* 0x0000000812127c20 */ /* 0x000fe20008400000 */
[----:B------:R-:W-:Y:S01]  /*1040*/  FMUL R19, R19, UR8 ;  /* 0x0000000813137c20 */ /* 0x000fe20008400000 */
[----:B------:R-:W-:Y:S01]  /*1050*/  FMUL R56, R56, UR8 ;  /* 0x0000000838387c20 */ /* 0x000fe20008400000 */
[----:B------:R-:W-:Y:S01]  /*1060*/  FMUL R57, R57, UR8 ;  /* 0x0000000839397c20 */ /* 0x000fe20008400000 */
[----:B------:R-:W-:Y:S01]  /*1070*/  FMUL R16, R16, UR8 ;  /* 0x0000000810107c20 */ /* 0x000fe20008400000 */
[----:B------:R-:W-:Y:S01]  /*1080*/  FMUL R17, R17, UR8 ;  /* 0x0000000811117c20 */ /* 0x000fe20008400000 */
[----:B--2---:R-:W-:Y:S04]  /*1090*/  STS.U16 [R2+UR6+0xa00], R29 ;  /* 0x000a001d02007988 */ /* 0x004fe80008000406 */
[----:B---3--:R-:W-:Y:S04]  /*10a0*/  STS.U16 [R2+UR6+0xc00], R21 ;  /* 0x000c001502007988 */ /* 0x008fe80008000406 */
[----:B----4-:R0:W-:Y:S02]  /*10b0*/  STS.U16 [R2+UR6+0x800], R25 ;  /* 0x0008001902007988 */ /* 0x0101e40008000406 */
[----:B0-----:R-:W-:-:S02]  /*10c0*/  IADD3.X R25, RZ, UR5, RZ, P5, !PT ;  /* 0x00000005ff197c10 */ /* 0x001fc4000affe4ff */
[----:B------:R-:W-:-:S03]  /*10d0*/  IADD3 R26, P5, R30, 0x11, RZ ;  /* 0x000000111e1a7810 */ /* 0x000fc60007fbe0ff */
[--C-:B------:R-:W-:Y:S01]  /*10e0*/  IMAD.X R23, RZ, RZ, R25.reuse, P6 ;  /* 0x000000ffff177224 */ /* 0x100fe200030e0619 */
[----:B------:R-:W-:Y:S01]  /*10f0*/  ISETP.GT.U32.AND P6, PT, R26, R13, PT ;  /* 0x0000000d1a00720c */ /* 0x000fe20003fc4070 */
[----:B------:R-:W-:-:S03]  /*1100*/  IMAD.X R21, RZ, RZ, R25, P5 ;  /* 0x000000ffff157224 */ /* 0x000fc600028e0619 */
[C---:B------:R-:W-:Y:S02]  /*1110*/  ISETP.GT.U32.AND.EX P3, PT, R23.reuse, RZ, PT, P3 ;  /* 0x000000ff1700720c */ /* 0x040fe40003f64130 */
[----:B------:R-:W-:Y:S01]  /*1120*/  ISETP.GT.U32.AND.EX P0, PT, R23, RZ, PT, P0 ;  /* 0x000000ff1700720c */ /* 0x000fe20003f04100 */
[----:B------:R-:W-:Y:S01]  /*1130*/  IMAD.X R23, RZ, RZ, R25, P1 ;  /* 0x000000ffff177224 */ /* 0x000fe200008e0619 */
[----:B------:R-:W-:Y:S02]  /*1140*/  ISETP.GT.U32.AND P1, PT, R26, R5, PT ;  /* 0x000000051a00720c */ /* 0x000fe40003f24070 */
[C---:B------:R-:W-:Y:S02]  /*1150*/  ISETP.GT.U32.AND.EX P6, PT, R21.reuse, RZ, PT, P6 ;  /* 0x000000ff1500720c */ /* 0x040fe40003fc4160 */
[----:B------:R-:W-:Y:S01]  /*1160*/  ISETP.GT.U32.AND.EX P1, PT, R21, RZ, PT, P1 ;  /* 0x000000ff1500720c */ /* 0x000fe20003f24110 */
[----:B------:R-:W-:Y:S01]  /*1170*/  FMUL R21, R55, UR8 ;  /* 0x0000000837157c20 */ /* 0x000fe20008400000 */
[----:B------:R-:W-:-:S02]  /*1180*/  IADD3 R26, P5, R30, 0x18, RZ ;  /* 0x000000181e1a7810 */ /* 0x000fc40007fbe0ff */
[C---:B------:R-:W-:Y:S02]  /*1190*/  ISETP.GT.U32.AND.EX P2, PT, R23.reuse, RZ, PT, P2 ;  /* 0x000000ff1700720c */ /* 0x040fe40003f44120 */
[----:B------:R-:W-:Y:S02]  /*11a0*/  ISETP.GT.U32.AND.EX P4, PT, R23, RZ, PT, P4 ;  /* 0x000000ff1700720c */ /* 0x000fe40003f84140 */
[----:B------:R-:W-:Y:S02]  /*11b0*/  FSEL R21, R21, -INF , !P0 ;  /* 0xff80000015157808 */ /* 0x000fe40004000000 */
[----:B------:R-:W-:Y:S02]  /*11c0*/  IADD3.X R23, RZ, R25, RZ, P5, !PT ;  /* 0x00000019ff177210 */ /* 0x000fe40002ffe4ff */
[C---:B------:R-:W-:Y:S02]  /*11d0*/  ISETP.GT.U32.AND P0, PT, R26.reuse, R5, PT ;  /* 0x000000051a00720c */ /* 0x040fe40003f04070 */
[----:B------:R-:W-:-:S02]  /*11e0*/  ISETP.GT.U32.AND P5, PT, R26, R13, PT ;  /* 0x0000000d1a00720c */ /* 0x000fc40003fa4070 */
[C---:B------:R-:W-:Y:S02]  /*11f0*/  ISETP.GT.U32.AND.EX P0, PT, R23.reuse, RZ, PT, P0 ;  /* 0x000000ff1700720c */ /* 0x040fe40003f04100 */
[----:B------:R-:W-:Y:S01]  /*1200*/  ISETP.GT.U32.AND.EX P5, PT, R23, RZ, PT, P5 ;  /* 0x000000ff1700720c */ /* 0x000fe20003fa4150 */
[----:B------:R-:W-:Y:S01]  /*1210*/  FMUL R23, R59, UR8 ;  /* 0x000000083b177c20 */ /* 0x000fe20008400000 */
[----:B------:R-:W-:Y:S02]  /*1220*/  FSEL R59, R58, -INF , !P4 ;  /* 0xff8000003a3b7808 */ /* 0x000fe40006000000 */
[----:B------:R-:W-:Y:S02]  /*1230*/  ISETP.GT.U32.AND P4, PT, R30, R13, PT ;  /* 0x0000000d1e00720c */ /* 0x000fe40003f84070 */
[----:B------:R-:W-:Y:S01]  /*1240*/  FSEL R58, R23, -INF , !P6 ;  /* 0xff800000173a7808 */ /* 0x000fe20007000000 */
[----:B------:R-:W-:Y:S01]  /*1250*/  FMUL R23, R38, UR8 ;  /* 0x0000000826177c20 */ /* 0x000fe20008400000 */
[----:B------:R-:W-:-:S02]  /*1260*/  ISETP.GT.U32.AND.EX P4, PT, R25, RZ, PT, P4 ;  /* 0x000000ff1900720c */ /* 0x000fc40003f84140 */
[C---:B------:R-:W-:Y:S02]  /*1270*/  IADD3 R26, P6, R30.reuse, 0x8, RZ ;  /* 0x000000081e1a7810 */ /* 0x040fe40007fde0ff */
[----:B------:R-:W-:Y:S02]  /*1280*/  FSEL R23, R23, -INF , !P4 ;  /* 0xff80000017177808 */ /* 0x000fe40006000000 */
[----:B------:R-:W-:Y:S01]  /*1290*/  ISETP.GE.U32.AND P4, PT, R30, R13, PT ;  /* 0x0000000d1e00720c */ /* 0x000fe20003f86070 */
[----:B------:R-:W-:Y:S01]  /*12a0*/  IMAD.X R29, RZ, RZ, R25, P6 ;  /* 0x000000ffff1d7224 */ /* 0x000fe200030e0619 */
[----:B------:R-:W-:Y:S01]  /*12b0*/  FSEL R55, R18, -INF , !P5 ;  /* 0xff80000012377808 */ /* 0x000fe20006800000 */
[----:B------:R-:W-:Y:S01]  /*12c0*/  FMUL R18, R39, UR8 ;  /* 0x0000000827127c20 */ /* 0x000fe20008400000 */
[----:B------:R-:W-:Y:S01]  /*12d0*/  ISETP.GT.U32.AND P6, PT, R30, R5, PT ;  /* 0x000000051e00720c */ /* 0x000fe20003fc4070 */
[----:B-----5:R0:W-:Y:S01]  /*12e0*/  STS.U16 [R2+UR6+0xe00], R27 ;  /* 0x000e001b02007988 */ /* 0x0201e20008000406 */
[----:B------:R-:W-:-:S02]  /*12f0*/  ISETP.GE.U32.AND.EX P4, PT, R25, RZ, PT, P4 ;  /* 0x000000ff1900720c */ /* 0x000fc40003f86140 */
[-C--:B------:R-:W-:Y:S01]  /*1300*/  ISETP.GT.U32.AND P5, PT, R26, R5.reuse, PT ;  /* 0x000000051a00720c */ /* 0x080fe20003fa4070 */
[----:B------:R-:W-:Y:S01]  /*1310*/  FMUL R26, R36, UR8 ;  /* 0x00000008241a7c20 */ /* 0x000fe20008400000 */
[----:B------:R-:W-:Y:S02]  /*1320*/  ISETP.GT.U32.AND.EX P6, PT, R25, RZ, PT, P6 ;  /* 0x000000ff1900720c */ /* 0x000fe40003fc4160 */
[----:B------:R-:W-:Y:S01]  /*1330*/  FSEL R18, R18, -INF , !P4 ;  /* 0xff80000012127808 */ /* 0x000fe20006000000 */
[----:B0-----:R-:W-:Y:S01]  /*1340*/  FMUL R27, R54, UR8 ;  /* 0x00000008361b7c20 */ /* 0x001fe20008400000 */
[----:B------:R-:W-:Y:S02]  /*1350*/  FSEL R26, R26, -INF , !P6 ;  /* 0xff8000001a1a7808 */ /* 0x000fe40007000000 */
[----:B------:R-:W-:Y:S02]  /*1360*/  ISETP.GE.U32.AND P4, PT, R30, R5, PT ;  /* 0x000000051e00720c */ /* 0x000fe40003f86070 */
[----:B------:R-:W-:-:S02]  /*1370*/  FSEL R27, R27, -INF , !P6 ;  /* 0xff8000001b1b7808 */ /* 0x000fc40007000000 */
[----:B------:R-:W-:Y:S02]  /*1380*/  IADD3 R30, P6, R30, 0x19, RZ ;  /* 0x000000191e1e7810 */ /* 0x000fe40007fde0ff */
[----:B------:R-:W-:Y:S02]  /*1390*/  FMNMX R36, R23, R18, !PT ;  /* 0x0000001217247209 */ /* 0x000fe40007800000 */
[----:B------:R-:W-:Y:S01]  /*13a0*/  ISETP.GT.U32.AND.EX P5, PT, R29, RZ, PT, P5 ;  /* 0x000000ff1d00720c */ /* 0x000fe20003fa4150 */
[----:B------:R-:W-:Y:S01]  /*13b0*/  IMAD.X R29, RZ, RZ, R25, P6 ;  /* 0x000000ffff1d7224 */ /* 0x000fe200030e0619 */
[----:B------:R-:W-:Y:S02]  /*13c0*/  FMNMX R36, R27, R36, !PT ;  /* 0x000000241b247209 */ /* 0x000fe40007800000 */
[----:B------:R-:W-:Y:S02]  /*13d0*/  ISETP.GT.U32.AND P6, PT, R30, R13, PT ;  /* 0x0000000d1e00720c */ /* 0x000fe40003fc4070 */
[----:B------:R-:W-:-:S02]  /*13e0*/  FMNMX R36, R21, R36, !PT ;  /* 0x0000002415247209 */ /* 0x000fc40007800000 */
[----:B------:R-:W-:Y:S02]  /*13f0*/  ISETP.GT.U32.AND.EX P6, PT, R29, RZ, PT, P6 ;  /* 0x000000ff1d00720c */ /* 0x000fe40003fc4160 */
[----:B------:R-:W-:Y:S02]  /*1400*/  ISETP.GE.U32.AND.EX P4, PT, R25, RZ, PT, P4 ;  /* 0x000000ff1900720c */ /* 0x000fe40003f86140 */
[----:B------:R-:W-:Y:S02]  /*1410*/  FMNMX R25, R59, R36, !PT ;  /* 0x000000243b197209 */ /* 0x000fe40007800000 */
[----:B------:R-:W-:Y:S02]  /*1420*/  FSEL R54, R19, -INF , !P6 ;  /* 0xff80000013367808 */ /* 0x000fe40007000000 */
[----:B------:R-:W-:Y:S02]  /*1430*/  ISETP.GT.U32.AND P6, PT, R30, R5, PT ;  /* 0x000000051e00720c */ /* 0x000fe40003fc4070 */
[----:B------:R-:W-:Y:S01]  /*1440*/  FMNMX R30, R58, R25, !PT ;  /* 0x000000193a1e7209 */ /* 0x000fe20007800000 */
[----:B------:R-:W-:-:S03]  /*1450*/  FMUL R25, R37, UR8 ;  /* 0x0000000825197c20 */ /* 0x000fc60008400000 */
[----:B------:R-:W-:Y:S01]  /*1460*/  FMNMX R19, R55, R30, !PT ;  /* 0x0000001e37137209 */ /* 0x000fe20007800000 */
[----:B------:R-:W-:Y:S01]  /*1470*/  FMUL R36, R52, UR8 ;  /* 0x0000000834247c20 */ /* 0x000fe20008400000 */
[----:B------:R-:W-:Y:S02]  /*1480*/  FSEL R25, R25, -INF , !P4 ;  /* 0xff80000019197808 */ /* 0x000fe40006000000 */
[----:B------:R-:W-:Y:S01]  /*1490*/  FMNMX R19, R54, R19, !PT ;  /* 0x0000001336137209 */ /* 0x000fe20007800000 */
[----:B------:R-:W-:Y:S01]  /*14a0*/  FMUL R30, R53, UR8 ;  /* 0x00000008351e7c20 */ /* 0x000fe20008400000 */
[----:B------:R-:W-:Y:S02]  /*14b0*/  ISETP.GT.U32.AND.EX P6, PT, R29, RZ, PT, P6 ;  /* 0x000000ff1d00720c */ /* 0x000fe40003fc4160 */
[----:B------:R-:W-:Y:S01]  /*14c0*/  FSEL R36, R36, -INF , !P5 ;  /* 0xff80000024247808 */ /* 0x000fe20006800000 */
[----:B------:R-:W0:Y:S01]  /*14d0*/  SHFL.BFLY PT, R38, R19, 0x2, 0x1f ;  /* 0x0c401f0013267f89 */ /* 0x000e2200000e0000 */
[----:B------:R-:W-:-:S02]  /*14e0*/  FMNMX R29, R26, R25, !PT ;  /* 0x000000191a1d7209 */ /* 0x000fc40007800000 */
[----:B------:R-:W-:Y:S02]  /*14f0*/  FSEL R30, R30, -INF , !P3 ;  /* 0xff8000001e1e7808 */ /* 0x000fe40005800000 */
[----:B------:R-:W-:Y:S02]  /*1500*/  FMNMX R29, R36, R29, !PT ;  /* 0x0000001d241d7209 */ /* 0x000fe40007800000 */
[----:B------:R-:W-:Y:S02]  /*1510*/  FSEL R62, R56, -INF , !P2 ;  /* 0xff800000383e7808 */ /* 0x000fe40005000000 */
[----:B------:R-:W-:Y:S02]  /*1520*/  FMNMX R29, R30, R29, !PT ;  /* 0x0000001d1e1d7209 */ /* 0x000fe40007800000 */
[----:B------:R-:W-:Y:S02]  /*1530*/  FSEL R64, R57, -INF , !P1 ;  /* 0xff80000039407808 */ /* 0x000fe40004800000 */
[----:B------:R-:W-:-:S02]  /*1540*/  FMNMX R29, R62, R29, !PT ;  /* 0x0000001d3e1d7209 */ /* 0x000fc40007800000 */
[----:B------:R-:W-:Y:S02]  /*1550*/  FSEL R68, R16, -INF , !P0 ;  /* 0xff80000010447808 */ /* 0x000fe40004000000 */
[----:B------:R-:W-:Y:S02]  /*1560*/  FMNMX R29, R64, R29, !PT ;  /* 0x0000001d401d7209 */ /* 0x000fe40007800000 */
[----:B------:R-:W-:Y:S02]  /*1570*/  FSEL R66, R17, -INF , !P6 ;  /* 0xff80000011427808 */ /* 0x000fe40007000000 */
[----:B------:R-:W-:Y:S02]  /*1580*/  FMNMX R29, R68, R29, !PT ;  /* 0x0000001d441d7209 */ /* 0x000fe40007800000 */
[----:B0-----:R-:W-:Y:S02]  /*1590*/  FMNMX R31, R19, R38, !PT ;  /* 0x00000026131f7209 */ /* 0x001fe40007800000 */
[----:B------:R-:W-:-:S03]  /*15a0*/  FMNMX R29, R66, R29, !PT ;  /* 0x0000001d421d7209 */ /* 0x000fc60007800000 */
[----:B------:R-:W0:Y:S04]  /*15b0*/  SHFL.BFLY PT, R38, R31, 0x1, 0x1f ;  /* 0x0c201f001f267f89 */ /* 0x000e2800000e0000 */
[----:B------:R-:W1:Y:S01]  /*15c0*/  SHFL.BFLY PT, R16, R29, 0x2, 0x1f ;  /* 0x0c401f001d107f89 */ /* 0x000e6200000e0000 */
[----:B0-----:R-:W-:Y:S02]  /*15d0*/  FMNMX R38, R31, R38, !PT ;  /* 0x000000261f267209 */ /* 0x001fe40007800000 */
[----:B-1----:R-:W-:Y:S02]  /*15e0*/  FMNMX R17, R29, R16, !PT ;  /* 0x000000101d117209 */ /* 0x002fe40007800000 */
[----:B------:R-:W-:-:S03]  /*15f0*/  FMNMX R56, R38, R61, !PT ;  /* 0x0000003d26387209 */ /* 0x000fc60007800000 */
[----:B------:R-:W0:Y:S02]  /*1600*/  SHFL.BFLY PT, R38, R17, 0x1, 0x1f ;  /* 0x0c201f0011267f89 */ /* 0x000e2400000e0000 */
[--C-:B------:R-:W-:Y:S01]  /*1610*/  FADD R21, R21, -R56.reuse ;  /* 0x8000003815157221 */ /* 0x100fe20000000000 */
[--C-:B------:R-:W-:Y:S01]  /*1620*/  FADD R23, R23, -R56.reuse ;  /* 0x8000003817177221 */ /* 0x100fe20000000000 */
[----:B------:R-:W-:Y:S01]  /*1630*/  FADD R18, R18, -R56 ;  /* 0x8000003812127221 */ /* 0x000fe20000000000 */
[----:B------:R1:W-:Y:S02]  /*1640*/  STS.U16 [R3+UR6+0x900], R20 ;  /* 0x0009001403007988 */ /* 0x0003e40008000406 */
[----:B------:R-:W-:Y:S01]  /*1650*/  FMUL R19, R23, 1.4426950216293334961 ;  /* 0x3fb8aa3b17137820 */ /* 0x000fe20000400000 */
[----:B------:R-:W-:Y:S01]  /*1660*/  FMUL R18, R18, 1.4426950216293334961 ;  /* 0x3fb8aa3b12127820 */ /* 0x000fe20000400000 */
[----:B------:R-:W-:Y:S01]  /*1670*/  STS.U16 [R3+UR6+0xb00], R24 ;  /* 0x000b001803007988 */ /* 0x000fe20008000406 */
[----:B0-----:R-:W-:Y:S01]  /*1680*/  FMNMX R57, R17, R38, !PT ;  /* 0x0000002611397209 */ /* 0x001fe20007800000 */
[----:B------:R-:W-:-:S03]  /*1690*/  FMUL R17, R21, 1.4426950216293334961 ;  /* 0x3fb8aa3b15117820 */ /* 0x000fc60000400000 */
[----:B------:R-:W-:Y:S01]  /*16a0*/  FMNMX R57, R57, R60, !PT ;  /* 0x0000003c39397209 */ /* 0x000fe20007800000 */
[----:B------:R-:W-:Y:S01]  /*16b0*/  FADD R21, -R56, R61 ;  /* 0x0000003d38157221 */ /* 0x000fe20000000100 */
[----:B------:R-:W-:Y:S03]  /*16c0*/  STS.U16 [R3+UR6+0xd00], R28 ;  /* 0x000d001c03007988 */ /* 0x000fe60008000406 */
[--C-:B------:R-:W-:Y:S01]  /*16d0*/  FADD R26, R26, -R57.reuse ;  /* 0x800000391a1a7221 */ /* 0x100fe20000000000 */
[--C-:B------:R-:W-:Y:S01]  /*16e0*/  FADD R25, R25, -R57.reuse ;  /* 0x8000003919197221 */ /* 0x100fe20000000000 */
[----:B------:R-:W-:Y:S01]  /*16f0*/  FMUL R53, R21, 1.4426950216293334961 ;  /* 0x3fb8aa3b15357820 */ /* 0x000fe20000400000 */
[----:B------:R-:W-:Y:S01]  /*1700*/  STS.U16 [R3+UR6+0xf00], R22 ;  /* 0x000f001603007988 */ /* 0x000fe20008000406 */
[----:B------:R-:W-:Y:S01]  /*1710*/  FMUL R21, R26, 1.4426950216293334961 ;  /* 0x3fb8aa3b1a157820 */ /* 0x000fe20000400000 */
[----:B-1----:R-:W-:Y:S01]  /*1720*/  FMUL R20, R25, 1.4426950216293334961 ;  /* 0x3fb8aa3b19147820 */ /* 0x002fe20000400000 */
[----:B------:R-:W-:Y:S08]  /*1730*/  MUFU.EX2 R19, R19 ;  /* 0x0000001300137308 */ /* 0x000ff00000000800 */
[----:B------:R-:W0:Y:S08]  /*1740*/  MUFU.EX2 R18, R18 ;  /* 0x0000001200127308 */ /* 0x000e300000000800 */
[----:B------:R-:W-:Y:S08]  /*1750*/  MUFU.EX2 R21, R21 ;  /* 0x0000001500157308 */ /* 0x000ff00000000800 */
[----:B------:R-:W1:Y:S01]  /*1760*/  MUFU.EX2 R20, R20 ;  /* 0x0000001400147308 */ /* 0x000e620000000800 */
[----:B------:R-:W-:Y:S01]  /*1770*/  FADD R23, -R57, R60 ;  /* 0x0000003c39177221 */ /* 0x000fe20000000100 */
[----:B------:R-:W-:-:S03]  /*1780*/  FADD R36, R36, -R57 ;  /* 0x8000003924247221 */ /* 0x000fc60000000000 */
[----:B------:R-:W-:Y:S01]  /*1790*/  FMUL R23, R23, 1.4426950216293334961 ;  /* 0x3fb8aa3b17177820 */ /* 0x000fe20000400000 */
[----:B0-----:R-:W-:Y:S01]  /*17a0*/  F2FP.BF16.F32.PACK_AB R37, R18, R19 ;  /* 0x000000131225723e */ /* 0x001fe200000010ff */
[----:B------:R-:W-:Y:S01]  /*17b0*/  FADD R19, R19, R18 ;  /* 0x0000001213137221 */ /* 0x000fe20000000000 */
[----:B------:R0:W-:Y:S01]  /*17c0*/  MUFU.EX2 R61, R17 ;  /* 0x00000011003d7308 */ /* 0x0001e20000000800 */
[----:B------:R-:W-:-:S07]  /*17d0*/  FADD R27, R27, -R56 ;  /* 0x800000381b1b7221 */ /* 0x000fce0000000000 */
[----:B------:R2:W3:Y:S01]  /*17e0*/  MUFU.EX2 R52, R23 ;  /* 0x0000001700347308 */ /* 0x0004e20000000800 */
[----:B0-----:R-:W-:Y:S01]  /*17f0*/  FMUL R17, R36, 1.4426950216293334961 ;  /* 0x3fb8aa3b24117820 */ /* 0x001fe20000400000 */
[----:B-1----:R-:W-:Y:S01]  /*1800*/  F2FP.BF16.F32.PACK_AB R36, R20, R21 ;  /* 0x000000151424723e */ /* 0x002fe200000010ff */
[----:B------:R-:W-:Y:S01]  /*1810*/  FADD R18, R21, R20 ;  /* 0x0000001415127221 */ /* 0x000fe20000000000 */
[----:B------:R-:W-:Y:S01]  /*1820*/  BAR.SYNC.DEFER_BLOCKING 0x0 ;  /* 0x0000000000007b1d */ /* 0x000fe20000010000 */
[----:B------:R-:W-:Y:S01]  /*1830*/  FADD R30, R30, -R57 ;  /* 0x800000391e1e7221 */ /* 0x000fe20000000000 */
[----:B------:R-:W-:-:S03]  /*1840*/  FMUL R16, R27, 1.4426950216293334961 ;  /* 0x3fb8aa3b1b107820 */ /* 0x000fc60000400000 */
[----:B------:R-:W-:Y:S01]  /*1850*/  FMUL R30, R30, 1.4426950216293334961 ;  /* 0x3fb8aa3b1e1e7820 */ /* 0x000fe20000400000 */
[----:B------:R-:W-:Y:S01]  /*1860*/  MUFU.EX2 R53, R53 ;  /* 0x0000003500357308 */ /* 0x000fe20000000800 */
[----:B--2---:R-:W0:Y:S07]  /*1870*/  LDSM.16.M88.4 R20, [R10+UR6+0xa00] ;  /* 0x000a00060a14783b */ /* 0x004e2e0008000200 */
[----:B------:R-:W1:Y:S01]  /*1880*/  MUFU.EX2 R16, R16 ;  /* 0x0000001000107308 */ /* 0x000e620000000800 */
[C---:B---3--:R-:W-:Y:S01]  /*1890*/  FMUL R44, R52.reuse, R44 ;  /* 0x0000002c342c7220 */ /* 0x048fe20000400000 */
[----:B------:R-:W-:Y:S01]  /*18a0*/  FMUL R45, R52, R45 ;  /* 0x0000002d342d7220 */ /* 0x000fe20000400000 */
[----:B------:R-:W2:Y:S05]  /*18b0*/  LDSM.16.M88.4 R24, [R10+UR6+0x800] ;  /* 0x000800060a18783b */ /* 0x000eaa0008000200 */
[----:B------:R-:W-:Y:S08]  /*18c0*/  MUFU.EX2 R17, R17 ;  /* 0x0000001100117308 */ /* 0x000ff00000000800 */
[----:B------:R3:W4:Y:S01]  /*18d0*/  MUFU.EX2 R60, R30 ;  /* 0x0000001e003c7308 */ /* 0x0007220000000800 */
[----:B-1----:R-:W-:Y:S01]  /*18e0*/  F2FP.BF16.F32.PACK_AB R39, R61, R16 ;  /* 0x000000103d27723e */ /* 0x002fe200000010ff */
[C---:B------:R-:W-:Y:S01]  /*18f0*/  FMUL R46, R53.reuse, R46 ;  /* 0x0000002e352e7220 */ /* 0x040fe20000400000 */
[----:B------:R-:W-:Y:S01]  /*1900*/  FMUL R47, R53, R47 ;  /* 0x0000002f352f7220 */ /* 0x000fe20000400000 */
[----:B---3--:R-:W1:Y:S01]  /*1910*/  LDSM.16.M88.4 R28, [R10+UR6+0xe00] ;  /* 0x000e00060a1c783b */ /* 0x008e620008000200 */
[----:B----4-:R-:W-:-:S07]  /*1920*/  F2FP.BF16.F32.PACK_AB R38, R60, R17 ;  /* 0x000000113c26723e */ /* 0x010fce00000010ff */
[C---:B0-----:R-:W-:Y:S07]  /*1930*/  HMMA.16816.F32.BF16 R44, R36.reuse, R20, R44 ;  /* 0x00000014242c723c */ /* 0x041fee000004182c */
[----:B------:R-:W-:Y:S01]  /*1940*/  FADD R20, R16, R19 ;  /* 0x0000001310147221 */ /* 0x000fe20000000000 */
[----:B------:R-:W-:Y:S02]  /*1950*/  FADD R21, R17, R18 ;  /* 0x0000001211157221 */ /* 0x000fe40000000000 */
[----:B------:R-:W0:Y:S01]  /*1960*/  LDSM.16.M88.4 R16, [R10+UR6+0xc00] ;  /* 0x000c00060a10783b */ /* 0x000e220008000200 */
[C---:B------:R-:W-:Y:S01]  /*1970*/  FMUL R50, R53.reuse, R50 ;  /* 0x0000003235327220 */ /* 0x040fe20000400000 */
        /* <DEDUP_REMOVED lines=8> */
[----:B------:R-:W-:Y:S01]  /*1a00*/  FMUL R35, R53, R35 ;  /* 0x0000002335237220 */ /* 0x000fe20000400000 */
[C---:B------:R-:W-:Y:S01]  /*1a10*/  FMUL R32, R52.reuse, R32 ;  /* 0x0000002034207220 */ /* 0x040fe20000400000 */
[----:B------:R-:W-:Y:S01]  /*1a20*/  FMUL R33, R52, R33 ;  /* 0x0000002134217220 */ /* 0x000fe20000400000 */
[--C-:B------:R-:W-:Y:S01]  /*1a30*/  FADD R59, R59, -R56.reuse ;  /* 0x800000383b3b7221 */ /* 0x100fe20000000000 */
[--C-:B------:R-:W-:Y:S01]  /*1a40*/  FADD R62, R62, -R57.reuse ;  /* 0x800000393e3e7221 */ /* 0x100fe20000000000 */
[----:B--2---:R-:W-:Y:S01]  /*1a50*/  HMMA.16816.F32.BF16 R48, R36, R24, R48 ;  /* 0x000000182430723c */ /* 0x004fe20000041830 */
[----:B------:R-:W-:Y:S01]  /*1a60*/  FADD R58, R58, -R56 ;  /* 0x800000383a3a7221 */ /* 0x000fe20000000000 */
[----:B------:R-:W-:-:S04]  /*1a70*/  FADD R64, R64, -R57 ;  /* 0x8000003940407221 */ /* 0x000fc80000000000 */
[C---:B-1----:R-:W-:Y:S01]  /*1a80*/  HMMA.16816.F32.BF16 R32, R36.reuse, R28, R32 ;  /* 0x0000001c2420723c */ /* 0x042fe20000041820 */
[--C-:B------:R-:W-:Y:S01]  /*1a90*/  FADD R55, R55, -R56.reuse ;  /* 0x8000003837377221 */ /* 0x100fe20000000000 */
[----:B------:R-:W-:Y:S01]  /*1aa0*/  FMUL R25, R64, 1.4426950216293334961 ;  /* 0x3fb8aa3b40197820 */ /* 0x000fe20000400000 */
[--C-:B------:R-:W-:Y:S01]  /*1ab0*/  FADD R68, R68, -R57.reuse ;  /* 0x8000003944447221 */ /* 0x100fe20000000000 */
[----:B------:R-:W-:Y:S01]  /*1ac0*/  FADD R54, R54, -R56 ;  /* 0x8000003836367221 */ /* 0x000fe20000000000 */
[----:B------:R-:W-:Y:S01]  /*1ad0*/  FADD R66, R66, -R57 ;  /* 0x8000003942427221 */ /* 0x000fe20000000000 */
[----:B0-----:R-:W-:Y:S07]  /*1ae0*/  HMMA.16816.F32.BF16 R40, R36, R16, R40 ;  /* 0x000000102428723c */ /* 0x001fee0000041828 */
[----:B------:R-:W-:Y:S01]  /*1af0*/  FMUL R37, R59, 1.4426950216293334961 ;  /* 0x3fb8aa3b3b257820 */ /* 0x000fe20000400000 */
[----:B------:R-:W-:Y:S01]  /*1b00*/  FMUL R36, R62, 1.4426950216293334961 ;  /* 0x3fb8aa3b3e247820 */ /* 0x000fe20000400000 */
[----:B------:R-:W-:Y:S01]  /*1b10*/  FMUL R16, R58, 1.4426950216293334961 ;  /* 0x3fb8aa3b3a107820 */ /* 0x000fe20000400000 */
[----:B------:R-:W-:-:S03]  /*1b20*/  FMUL R39, R55, 1.4426950216293334961 ;  /* 0x3fb8aa3b37277820 */ /* 0x000fc60000400000 */
[----:B------:R-:W0:Y:S01]  /*1b30*/  MUFU.EX2 R37, R37 ;  /* 0x0000002500257308 */ /* 0x000e220000000800 */
[----:B------:R-:W-:Y:S01]  /*1b40*/  FMUL R38, R68, 1.4426950216293334961 ;  /* 0x3fb8aa3b44267820 */ /* 0x000fe20000400000 */
[----:B------:R-:W-:-:S06]  /*1b50*/  FMUL R24, R54, 1.4426950216293334961 ;  /* 0x3fb8aa3b36187820 */ /* 0x000fcc0000400000 */
[----:B------:R-:W1:Y:S01]  /*1b60*/  MUFU.EX2 R36, R36 ;  /* 0x0000002400247308 */ /* 0x000e620000000800 */
[----:B------:R-:W-:-:S07]  /*1b70*/  FMUL R29, R66, 1.4426950216293334961 ;  /* 0x3fb8aa3b421d7820 */ /* 0x000fce0000400000 */
[----:B------:R-:W2:Y:S08]  /*1b80*/  MUFU.EX2 R16, R16 ;  /* 0x0000001000107308 */ /* 0x000eb00000000800 */
[----:B------:R-:W3:Y:S01]  /*1b90*/  MUFU.EX2 R25, R25 ;  /* 0x0000001900197308 */ /* 0x000ee20000000800 */
[----:B------:R-:W-:Y:S01]  /*1ba0*/  FADD R20, R61, R20 ;  /* 0x000000143d147221 */ /* 0x000fe20000000000 */
[----:B------:R-:W-:-:S06]  /*1bb0*/  FADD R21, R60, R21 ;  /* 0x000000153c157221 */ /* 0x000fcc0000000000 */
[----:B------:R-:W4:Y:S08]  /*1bc0*/  MUFU.EX2 R39, R39 ;  /* 0x0000002700277308 */ /* 0x000f300000000800 */
[----:B------:R-:W5:Y:S01]  /*1bd0*/  MUFU.EX2 R38, R38 ;  /* 0x0000002600267308 */ /* 0x000f620000000800 */
[----:B0-----:R-:W-:Y:S01]  /*1be0*/  FADD R17, R37, R20 ;  /* 0x0000001425117221 */ /* 0x001fe20000000000 */
[----:B-1----:R-:W-:-:S06]  /*1bf0*/  FADD R20, R36, R21 ;  /* 0x0000001524147221 */ /* 0x002fcc0000000000 */
[----:B------:R-:W0:Y:S08]  /*1c00*/  MUFU.EX2 R24, R24 ;  /* 0x0000001800187308 */ /* 0x000e300000000800 */
[----:B------:R-:W1:Y:S01]  /*1c10*/  MUFU.EX2 R29, R29 ;  /* 0x0000001d001d7308 */ /* 0x000e620000000800 */
[----:B--2---:R-:W-:Y:S01]  /*1c20*/  FADD R28, R16, R17 ;  /* 0x00000011101c7221 */ /* 0x004fe20000000000 */
[----:B---3--:R-:W-:-:S03]  /*1c30*/  FADD R17, R25, R20 ;  /* 0x0000001419117221 */ /* 0x008fc60000000000 */
[----:B----4-:R-:W-:Y:S01]  /*1c40*/  FADD R21, R39, R28 ;  /* 0x0000001c27157221 */ /* 0x010fe20000000000 */
[----:B-----5:R-:W-:-:S03]  /*1c50*/  FADD R20, R38, R17 ;  /* 0x0000001126147221 */ /* 0x020fc60000000000 */
[----:B0-----:R-:W-:Y:S01]  /*1c60*/  FADD R54, R24, R21 ;  /* 0x0000001518367221 */ /* 0x001fe20000000000 */
[----:B-1----:R-:W-:-:S04]  /*1c70*/  FADD R28, R29, R20 ;  /* 0x000000141d1c7221 */ /* 0x002fc80000000000 */
[----:B------:R-:W0:Y:S04]  /*1c80*/  SHFL.BFLY PT, R17, R54, 0x2, 0x1f ;  /* 0x0c401f0036117f89 */ /* 0x000e2800000e0000 */
[----:B------:R-:W1:Y:S01]  /*1c90*/  SHFL.BFLY PT, R21, R28, 0x2, 0x1f ;  /* 0x0c401f001c157f89 */ /* 0x000e6200000e0000 */
[----:B------:R-:W-:Y:S01]  /*1ca0*/  UIADD3 UR4, UP0, UR4, 0x20, URZ ;  /* 0x0000002004047890 */ /* 0x000fe2000ff1e03f */
[----:B------:R-:W-:Y:S02]  /*1cb0*/  F2FP.BF16.F32.PACK_AB R37, R16, R37 ;  /* 0x000000251025723e */ /* 0x000fe400000010ff */
[----:B------:R-:W-:Y:S02]  /*1cc0*/  F2FP.BF16.F32.PACK_AB R36, R25, R36 ;  /* 0x000000241924723e */ /* 0x000fe400000010ff */
[----:B------:R-:W-:-:S02]  /*1cd0*/  F2FP.BF16.F32.PACK_AB R38, R29, R38 ;  /* 0x000000261d26723e */ /* 0x000fc400000010ff */
[----:B------:R-:W-:Y:S01]  /*1ce0*/  F2FP.BF16.F32.PACK_AB R39, R24, R39 ;  /* 0x000000271827723e */ /* 0x000fe200000010ff */
[----:B------:R-:W-:Y:S01]  /*1cf0*/  UIADD3.X UR5, URZ, UR5, URZ, UP0, !UPT ;  /* 0x000000053f057290 */ /* 0x000fe200087fe43f */
[----:B0-----:R-:W-:Y:S01]  /*1d00*/  FADD R17, R54, R17 ;  /* 0x0000001136117221 */ /* 0x001fe20000000000 */
[----:B-1----:R-:W-:-:S04]  /*1d10*/  FADD R21, R28, R21 ;  /* 0x000000151c157221 */ /* 0x002fc80000000000 */
[----:B------:R-:W0:Y:S04]  /*1d20*/  SHFL.BFLY PT, R16, R17, 0x1, 0x1f ;  /* 0x0c201f0011107f89 */ /* 0x000e2800000e0000 */
[----:B------:R-:W1:Y:S01]  /*1d30*/  SHFL.BFLY PT, R20, R21, 0x1, 0x1f ;  /* 0x0c201f0015147f89 */ /* 0x000e6200000e0000 */
[----:B------:R-:W-:Y:S01]  /*1d40*/  HMMA.16816.F32.BF16 R40, R36, R18, R40 ;  /* 0x000000122428723c */ /* 0x000fe20000041828 */
[----:B------:R-:W-:-:S06]  /*1d50*/  ISETP.LE.U32.AND P0, PT, R4, UR4, PT ;  /* 0x0000000404007c0c */ /* 0x000fcc000bf03070 */
[----:B------:R-:W-:-:S05]  /*1d60*/  IMAD.U32 R18, RZ, RZ, UR5 ;  /* 0x00000005ff127e24 */ /* 0x000fca000f8e00ff */
[----:B------:R-:W-:Y:S01]  /*1d70*/  ISETP.GE.U32.AND.EX P0, PT, R18, RZ, PT, P0 ;  /* 0x000000ff1200720c */ /* 0x000fe20003f06100 */
[C---:B------:R-:W-:Y:S01]  /*1d80*/  HMMA.16816.F32.BF16 R48, R36.reuse, R26, R48 ;  /* 0x0000001a2430723c */ /* 0x040fe20000041830 */
[----:B------:R-:W-:Y:S01]  /*1d90*/  LEA R8, R9, R8, 0x5 ;  /* 0x0000000809087211 */ /* 0x000fe200078e28ff */
[----:B------:R-:W-:Y:S02]  /*1da0*/  IMAD R12, R7, 0x20, R12 ;  /* 0x00000020070c7824 */ /* 0x000fe400078e020c */
[----:B0-----:R-:W-:Y:S02]  /*1db0*/  FADD R16, R17, R16 ;  /* 0x0000001011107221 */ /* 0x001fe40000000000 */
[----:B------:R-:W-:Y:S01]  /*1dc0*/  HMMA.16816.F32.BF16 R44, R36, R22, R44 ;  /* 0x00000016242c723c */ /* 0x000fe2000004182c */
[----:B-1----:R-:W-:-:S05]  /*1dd0*/  FADD R21, R21, R20 ;  /* 0x0000001415157221 */ /* 0x002fca0000000000 */
[----:B------:R-:W-:Y:S01]  /*1de0*/  HMMA.16816.F32.BF16 R32, R36, R30, R32 ;  /* 0x0000001e2420723c */ /* 0x000fe20000041820 */
[----:B------:R-:W-:Y:S01]  /*1df0*/  FFMA R14, R53, R14, R16 ;  /* 0x0000000e350e7223 */ /* 0x000fe20000000010 */
[----:B------:R-:W-:Y:S01]  /*1e00*/  FFMA R15, R52, R15, R21 ;  /* 0x0000000f340f7223 */ /* 0x000fe20000000015 */
[----:B------:R-:W-:Y:S02]  /*1e10*/  IMAD.MOV.U32 R60, RZ, RZ, R57 ;  /* 0x000000ffff3c7224 */ /* 0x000fe400078e0039 */
[----:B------:R-:W-:Y:S01]  /*1e20*/  IMAD.MOV.U32 R61, RZ, RZ, R56 ;  /* 0x000000ffff3d7224 */ /* 0x000fe200078e0038 */
[----:B------:R-:W-:-:S03]  /*1e30*/  NOP ;  /* 0x0000000000007918 */ /* 0x000fc60000000000 */
[----:B------:R-:W-:-:S15]  /*1e40*/  @!P0 BRA `(.L_x_1) ;  /* 0xffffffec00688947 */ /* 0x000fde000383ffff */
.L_x_0:
[----:B------:R-:W0:Y:S01]  /*1e50*/  S2R R2, SR_TID.X ;  /* 0x0000000000027919 */ /* 0x000e220000002100 */
[----:B------:R-:W2:Y:S01]  /*1e60*/  S2UR UR5, SR_CgaCtaId ;  /* 0x00000000000579c3 */ /* 0x000ea20000008800 */
[----:B------:R-:W-:Y:S01]  /*1e70*/  UMOV UR4, 0x400 ;  /* 0x0000040000047882 */ /* 0x000fe20000000000 */
[----:B-1----:R-:W-:Y:S01]  /*1e80*/  MOV R20, R15 ;  /* 0x0000000f00147202 */ /* 0x002fe20000000f00 */
[----:B------:R-:W-:-:S05]  /*1e90*/  IMAD.MOV.U32 R15, RZ, RZ, R14 ;  /* 0x000000ffff0f7224 */ /* 0x000fca00078e000e */
[----:B------:R-:W-:Y:S01]  /*1ea0*/  BAR.SYNC.DEFER_BLOCKING 0x0 ;  /* 0x0000000000007b1d */ /* 0x000fe20000010000 */
[----:B------:R-:W-:Y:S02]  /*1eb0*/  FSETP.GEU.AND P1, PT, R20, 1.175494350822287508e-38, PT ;  /* 0x008000001400780b */ /* 0x000fe40003f2e000 */
[C---:B------:R-:W-:Y:S02]  /*1ec0*/  FSETP.GEU.AND P2, PT, R15.reuse, 1.175494350822287508e-38, PT ;  /* 0x008000000f00780b */ /* 0x040fe40003f4e000 */
[C---:B------:R-:W-:Y:S02]  /*1ed0*/  FSETP.GT.AND P0, PT, |R15|.reuse, 8.50705917302346158658e+37, PT ;  /* 0x7e8000000f00780b */ /* 0x040fe40003f04200 */
[----:B------:R-:W-:Y:S02]  /*1ee0*/  FSETP.GEU.AND P3, PT, |R15|, 1.175494350822287508e-38, PT ;  /* 0x008000000f00780b */ /* 0x000fe40003f6e200 */
[----:B------:R-:W-:-:S09]  /*1ef0*/  FSEL R9, RZ, -23, P2 ;  /* 0xc1b80000ff097808 */ /* 0x000fd20001000000 */
[----:B------:R-:W-:Y:S01]  /*1f00*/  @P0 FMUL R35, R35, 0.25 ;  /* 0x3e80000023230820 */ /* 0x000fe20000400000 */
[----:B--2---:R-:W-:Y:S01]  /*1f10*/  ULEA UR6, UR5, UR4, 0x18 ;  /* 0x0000000405067291 */ /* 0x004fe2000f8ec03f */
[----:B------:R-:W-:Y:S01]  /*1f20*/  @P0 FMUL R34, R34, 0.25 ;  /* 0x3e80000022220820 */ /* 0x000fe20000400000 */
[----:B------:R-:W-:Y:S01]  /*1f30*/  @P0 FMUL R43, R43, 0.25 ;  /* 0x3e8000002b2b0820 */ /* 0x000fe20000400000 */
[----:B------:R-:W-:Y:S01]  /*1f40*/  @P0 FMUL R42, R42, 0.25 ;  /* 0x3e8000002a2a0820 */ /* 0x000fe20000400000 */
[----:B------:R-:W-:Y:S01]  /*1f50*/  @P0 FMUL R47, R47, 0.25 ;  /* 0x3e8000002f2f0820 */ /* 0x000fe20000400000 */
[----:B------:R-:W-:Y:S01]  /*1f60*/  @P0 FMUL R46, R46, 0.25 ;  /* 0x3e8000002e2e0820 */ /* 0x000fe20000400000 */
[----:B------:R-:W-:Y:S01]  /*1f70*/  @P0 FMUL R51, R51, 0.25 ;  /* 0x3e80000033330820 */ /* 0x000fe20000400000 */
[C---:B0-----:R-:W-:Y:S01]  /*1f80*/  IMAD.SHL.U32 R5, R2.reuse, 0x8, RZ ;  /* 0x0000000802057824 */ /* 0x041fe200078e00ff */
[C---:B------:R-:W-:Y:S01]  /*1f90*/  LOP3.LUT R4, R2.reuse, 0x7, RZ, 0xc0, !PT ;  /* 0x0000000702047812 */ /* 0x040fe200078ec0ff */
[----:B------:R-:W-:Y:S01]  /*1fa0*/  IMAD.SHL.U32 R6, R2, 0x40, RZ ;  /* 0x0000004002067824 */ /* 0x000fe200078e00ff */
[----:B------:R-:W-:Y:S01]  /*1fb0*/  SHF.R.U32.HI R7, RZ, 0x1, R2 ;  /* 0x00000001ff077819 */ /* 0x000fe20000011602 */
[----:B------:R-:W-:Y:S01]  /*1fc0*/  @P0 FMUL R50, R50, 0.25 ;  /* 0x3e80000032320820 */ /* 0x000fe20000400000 */
[----:B------:R-:W-:Y:S01]  /*1fd0*/  LOP3.LUT R5, R5, 0x180, RZ, 0xc0, !PT ;  /* 0x0000018005057812 */ /* 0x000fe200078ec0ff */
[C---:B------:R-:W-:Y:S01]  /*1fe0*/  IMAD.SHL.U32 R14, R2.reuse, 0x80, RZ ;  /* 0x00000080020e7824 */ /* 0x040fe200078e00ff */
[----:B------:R-:W-:Y:S01]  /*1ff0*/  SHF.L.U32 R3, R2, 0x2, RZ ;  /* 0x0000000202037819 */ /* 0x000fe200000006ff */
[----:B------:R-:W-:Y:S01]  /*2000*/  @!P3 FMUL R35, R35, 16777216 ;  /* 0x4b8000002323b820 */ /* 0x000fe20000400000 */
[----:B------:R-:W-:Y:S01]  /*2010*/  LOP3.LUT R7, R7, 0x4, RZ, 0xc0, !PT ;  /* 0x0000000407077812 */ /* 0x000fe200078ec0ff */
[C---:B------:R-:W-:Y:S01]  /*2020*/  IMAD R17, R4.reuse, 0x10, R5 ;  /* 0x0000001004117824 */ /* 0x040fe200078e0205 */
[----:B------:R-:W-:Y:S01]  /*2030*/  LEA R4, R4, UR6, 0x3 ;  /* 0x0000000604047c11 */ /* 0x000fe2000f8e18ff */
[----:B------:R-:W-:Y:S01]  /*2040*/  FMUL R5, R20, 8388608 ;  /* 0x4b00000014057820 */ /* 0x000fe20000400000 */
[----:B------:R-:W-:Y:S01]  /*2050*/  LOP3.LUT R3, R3, 0xb8, RZ, 0xc0, !PT ;  /* 0x000000b803037812 */ /* 0x000fe200078ec0ff */
[----:B------:R-:W-:Y:S01]  /*2060*/  @!P3 FMUL R34, R34, 16777216 ;  /* 0x4b8000002222b820 */ /* 0x000fe20000400000 */
[----:B------:R-:W-:Y:S01]  /*2070*/  LOP3.LUT R13, R2, 0x10, RZ, 0xc0, !PT ;  /* 0x00000010020d7812 */ /* 0x000fe200078ec0ff */
[----:B------:R-:W-:Y:S01]  /*2080*/  IMAD.IADD R16, R7, 0x1, R4 ;  /* 0x0000000107107824 */ /* 0x000fe200078e0204 */
[----:B------:R-:W-:Y:S01]  /*2090*/  LOP3.LUT R6, R3, 0x40, R6, 0xf8, !PT ;  /* 0x0000004003067812 */ /* 0x000fe200078ef806 */
[----:B------:R-:W-:Y:S01]  /*20a0*/  FMUL R4, R15, 8388608 ;  /* 0x4b0000000f047820 */ /* 0x000fe20000400000 */
[----:B------:R-:W-:Y:S01]  /*20b0*/  SHF.R.S32.HI R3, RZ, 0x4, R2 ;  /* 0x00000004ff037819 */ /* 0x000fe20000011402 */
[----:B------:R-:W-:Y:S01]  /*20c0*/  @!P3 FMUL R43, R43, 16777216 ;  /* 0x4b8000002b2bb820 */ /* 0x000fe20000400000 */
[----:B------:R-:W-:Y:S01]  /*20d0*/  FSEL R5, R5, R20, !P1 ;  /* 0x0000001405057208 */ /* 0x000fe20004800000 */
[----:B------:R-:W-:Y:S01]  /*20e0*/  @!P3 FMUL R42, R42, 16777216 ;  /* 0x4b8000002a2ab820 */ /* 0x000fe20000400000 */
[----:B------:R-:W-:Y:S01]  /*20f0*/  SGXT R3, R3, 0x1 ;  /* 0x000000010303781a */ /* 0x000fe20000000200 */
[----:B------:R-:W-:Y:S01]  /*2100*/  @!P3 FMUL R47, R47, 16777216 ;  /* 0x4b8000002f2fb820 */ /* 0x000fe20000400000 */
[----:B------:R-:W-:Y:S01]  /*2110*/  FSEL R4, R4, R15, !P2 ;  /* 0x0000000f04047208 */ /* 0x000fe20005000000 */
[----:B------:R-:W-:Y:S01]  /*2120*/  @P0 FMUL R15, R15, 0.25 ;  /* 0x3e8000000f0f0820 */ /* 0x000fe20000400000 */
[----:B------:R-:W-:Y:S01]  /*2130*/  LOP3.LUT R28, R6, 0x240, R3, 0x78, !PT ;  /* 0x00000240061c7812 */ /* 0x000fe200078e7803 */
[----:B------:R-:W-:Y:S01]  /*2140*/  @!P3 FMUL R46, R46, 16777216 ;  /* 0x4b8000002e2eb820 */ /* 0x000fe20000400000 */
[----:B------:R-:W-:Y:S01]  /*2150*/  FSEL R7, RZ, -23, P1 ;  /* 0xc1b80000ff077808 */ /* 0x000fe20000800000 */
[----:B------:R-:W-:Y:S01]  /*2160*/  VIADD R6, R4, 0xc0cafb0d ;  /* 0xc0cafb0d04067836 */ /* 0x000fe20000000000 */
[C---:B------:R-:W-:Y:S01]  /*2170*/  FSETP.GT.AND P1, PT, |R20|.reuse, 8.50705917302346158658e+37, PT ;  /* 0x7e8000001400780b */ /* 0x040fe20003f24200 */
[----:B------:R-:W-:Y:S01]  /*2180*/  @!P3 FMUL R15, R15, 16777216 ;  /* 0x4b8000000f0fb820 */ /* 0x000fe20000400000 */
[----:B------:R-:W-:Y:S01]  /*2190*/  FSETP.GEU.AND P2, PT, |R20|, 1.175494350822287508e-38, PT ;  /* 0x008000001400780b */ /* 0x000fe20003f4e200 */
[----:B------:R-:W-:Y:S01]  /*21a0*/  @!P3 FMUL R51, R51, 16777216 ;  /* 0x4b8000003333b820 */ /* 0x000fe20000400000 */
[----:B------:R-:W-:Y:S01]  /*21b0*/  LOP3.LUT R11, R6, 0xff800000, RZ, 0xc0, !PT ;  /* 0xff800000060b7812 */ /* 0x000fe200078ec0ff */
[----:B------:R-:W-:Y:S01]  /*21c0*/  @!P3 FMUL R50, R50, 16777216 ;  /* 0x4b8000003232b820 */ /* 0x000fe20000400000 */
[----:B------:R-:W-:Y:S01]  /*21d0*/  IADD3 R3, R5, -0x3f3504f3, RZ ;  /* 0xc0cafb0d05037810 */ /* 0x000fe20007ffe0ff */
[----:B------:R-:W-:Y:S01]  /*21e0*/  ULDC.64 UR4, c[0x0][0x270] ;  /* 0x00009c0000047ab9 */ /* 0x000fe20000000a00 */
[----:B------:R-:W-:Y:S01]  /*21f0*/  I2FP.F32.S32 R12, R11 ;  /* 0x0000000b000c7245 */ /* 0x000fe20000201400 */
[----:B------:R-:W-:Y:S01]  /*2200*/  IMAD.IADD R11, R4, 0x1, -R11 ;  /* 0x00000001040b7824 */ /* 0x000fe200078e0a0b */
[----:B------:R-:W-:Y:S01]  /*2210*/  LOP3.LUT R8, R3, 0xff800000, RZ, 0xc0, !PT ;  /* 0xff80000003087812 */ /* 0x000fe200078ec0ff */
[----:B------:R-:W-:Y:S01]  /*2220*/  IMAD R3, R13, 0x4, R16 ;  /* 0x000000040d037824 */ /* 0x000fe200078e0210 */
[----:B------:R-:W-:Y:S01]  /*2230*/  LOP3.LUT R17, R17, 0x48, R2, 0x78, !PT ;  /* 0x0000004811117812 */ /* 0x000fe200078e7802 */
[----:B------:R-:W-:Y:S01]  /*2240*/  FFMA.FTZ R12, R12, 1.1920928955078125e-07, R9 ;  /* 0x340000000c0c7823 */ /* 0x000fe20000010009 */
[----:B------:R-:W-:Y:S01]  /*2250*/  I2FP.F32.S32 R10, R8 ;  /* 0x00000008000a7245 */ /* 0x000fe20000201400 */
[----:B------:R-:W0:Y:S01]  /*2260*/  MUFU.RCP R9, R15 ;  /* 0x0000000f00097308 */ /* 0x000e220000001000 */
[----:B------:R-:W-:Y:S01]  /*2270*/  @P1 FMUL R20, R20, 0.25 ;  /* 0x3e80000014141820 */ /* 0x000fe20000400000 */
[----:B------:R-:W-:-:S02]  /*2280*/  IMAD.IADD R8, R5, 0x1, -R8 ;  /* 0x0000000105087824 */ /* 0x000fc400078e0a08 */
[----:B------:R-:W-:Y:S01]  /*2290*/  FADD R11, R11, -1 ;  /* 0xbf8000000b0b7421 */ /* 0x000fe20000000000 */
[----:B------:R-:W-:Y:S01]  /*22a0*/  FFMA.FTZ R7, R10, 1.1920928955078125e-07, R7 ;  /* 0x340000000a077823 */ /* 0x000fe20000010007 */
[----:B------:R-:W-:Y:S01]  /*22b0*/  @!P2 FMUL R20, R20, 16777216 ;  /* 0x4b8000001414a820 */ /* 0x000fe20000400000 */
[----:B------:R-:W-:Y:S01]  /*22c0*/  MOV R10, 0x3dc6b27f ;  /* 0x3dc6b27f000a7802 */ /* 0x000fe20000000f00 */
[----:B------:R-:W-:Y:S01]  /*22d0*/  FADD R8, R8, -1 ;  /* 0xbf80000008087421 */ /* 0x000fe20000000000 */
[----:B------:R-:W-:Y:S01]  /*22e0*/  LOP3.LUT R6, R17, 0x600, R14, 0xf8, !PT ;  /* 0x0000060011067812 */ /* 0x000fe200078ef80e */
[----:B------:R-:W1:Y:S01]  /*22f0*/  MUFU.RCP R15, R20 ;  /* 0x00000014000f7308 */ /* 0x000e620000001000 */
[----:B------:R-:W-:Y:S01]  /*2300*/  @P1 FMUL R33, R33, 0.25 ;  /* 0x3e80000021211820 */ /* 0x000fe20000400000 */
[----:B------:R-:W-:Y:S01]  /*2310*/  @P1 FMUL R32, R32, 0.25 ;  /* 0x3e80000020201820 */ /* 0x000fe20000400000 */
[----:B------:R-:W-:Y:S01]  /*2320*/  @P1 FMUL R41, R41, 0.25 ;  /* 0x3e80000029291820 */ /* 0x000fe20000400000 */
[----:B------:R-:W-:Y:S01]  /*2330*/  @P1 FMUL R40, R40, 0.25 ;  /* 0x3e80000028281820 */ /* 0x000fe20000400000 */
[----:B------:R-:W-:Y:S01]  /*2340*/  @P1 FMUL R45, R45, 0.25 ;  /* 0x3e8000002d2d1820 */ /* 0x000fe20000400000 */
[----:B------:R-:W-:Y:S01]  /*2350*/  @P1 FMUL R44, R44, 0.25 ;  /* 0x3e8000002c2c1820 */ /* 0x000fe20000400000 */
[----:B------:R-:W-:Y:S01]  /*2360*/  @P1 FMUL R48, R48, 0.25 ;  /* 0x3e80000030301820 */ /* 0x000fe20000400000 */
[C---:B0-----:R-:W-:Y:S01]  /*2370*/  FMUL R13, R9.reuse, R35 ;  /* 0x00000023090d7220 */ /* 0x041fe20000400000 */
[C---:B------:R-:W-:Y:S01]  /*2380*/  FMUL R14, R9.reuse, R34 ;  /* 0x00000022090e7220 */ /* 0x040fe20000400000 */
[C---:B------:R-:W-:Y:S01]  /*2390*/  FMUL R18, R9.reuse, R43 ;  /* 0x0000002b09127220 */ /* 0x040fe20000400000 */
[C---:B------:R-:W-:Y:S01]  /*23a0*/  FMUL R19, R9.reuse, R42 ;  /* 0x0000002a09137220 */ /* 0x040fe20000400000 */
[C---:B------:R-:W-:Y:S01]  /*23b0*/  FMUL R22, R9.reuse, R47 ;  /* 0x0000002f09167220 */ /* 0x040fe20000400000 */
[C---:B------:R-:W-:Y:S01]  /*23c0*/  FMUL R23, R9.reuse, R46 ;  /* 0x0000002e09177220 */ /* 0x040fe20000400000 */
[C---:B------:R-:W-:Y:S01]  /*23d0*/  FMUL R27, R9.reuse, R51 ;  /* 0x00000033091b7220 */ /* 0x040fe20000400000 */
[----:B------:R-:W-:Y:S01]  /*23e0*/  FMUL R26, R9, R50 ;  /* 0x00000032091a7220 */ /* 0x000fe20000400000 */
[-C--:B------:R-:W-:Y:S01]  /*23f0*/  FFMA.FTZ R9, R8, R10.reuse, -0.16845393180847167969 ;  /* 0xbe2c7f3008097423 */ /* 0x080fe2000001000a */
[----:B------:R-:W-:Y:S01]  /*2400*/  FFMA.FTZ R10, R11, R10, -0.16845393180847167969 ;  /* 0xbe2c7f300b0a7423 */ /* 0x000fe2000001000a */
[----:B------:R-:W-:Y:S01]  /*2410*/  @P1 FMUL R49, R49, 0.25 ;  /* 0x3e80000031311820 */ /* 0x000fe20000400000 */
[----:B------:R-:W-:Y:S01]  /*2420*/  @!P2 FMUL R33, R33, 16777216 ;  /* 0x4b8000002121a820 */ /* 0x000fe20000400000 */
[----:B------:R-:W-:Y:S01]  /*2430*/  @!P2 FMUL R32, R32, 16777216 ;  /* 0x4b8000002020a820 */ /* 0x000fe20000400000 */
[----:B------:R-:W-:Y:S01]  /*2440*/  FFMA.FTZ R10, R11, R10, 0.1716887056827545166 ;  /* 0x3e2fcf2a0b0a7423 */ /* 0x000fe2000001000a */
[----:B------:R-:W-:Y:S01]  /*2450*/  @!P2 FMUL R41, R41, 16777216 ;  /* 0x4b8000002929a820 */ /* 0x000fe20000400000 */
[----:B------:R-:W-:Y:S01]  /*2460*/  @!P2 FMUL R40, R40, 16777216 ;  /* 0x4b8000002828a820 */ /* 0x000fe20000400000 */
[----:B------:R-:W-:Y:S01]  /*2470*/  @!P2 FMUL R45, R45, 16777216 ;  /* 0x4b8000002d2da820 */ /* 0x000fe20000400000 */
[----:B------:R-:W-:Y:S01]  /*2480*/  FFMA.FTZ R10, R11, R10, -0.17900948226451873779 ;  /* 0xbe374e430b0a7423 */ /* 0x000fe2000001000a */
[----:B------:R-:W-:Y:S01]  /*2490*/  @!P2 FMUL R44, R44, 16777216 ;  /* 0x4b8000002c2ca820 */ /* 0x000fe20000400000 */
[----:B------:R-:W-:Y:S01]  /*24a0*/  @!P2 FMUL R48, R48, 16777216 ;  /* 0x4b8000003030a820 */ /* 0x000fe20000400000 */
[----:B------:R-:W-:Y:S01]  /*24b0*/  @!P2 FMUL R49, R49, 16777216 ;  /* 0x4b8000003131a820 */ /* 0x000fe20000400000 */
[----:B------:R-:W-:Y:S01]  /*24c0*/  FFMA.FTZ R10, R11, R10, 0.20512372255325317383 ;  /* 0x3e520bf40b0a7423 */ /* 0x000fe2000001000a */
[C---:B-1----:R-:W-:Y:S01]  /*24d0*/  FMUL R16, R15.reuse, R33 ;  /* 0x000000210f107220 */ /* 0x042fe20000400000 */
[C---:B------:R-:W-:Y:S01]  /*24e0*/  FMUL R17, R15.reuse, R32 ;  /* 0x000000200f117220 */ /* 0x040fe20000400000 */
[C---:B------:R-:W-:Y:S01]  /*24f0*/  FMUL R21, R15.reuse, R41 ;  /* 0x000000290f157220 */ /* 0x040fe20000400000 */
[C---:B------:R-:W-:Y:S01]  /*2500*/  FMUL R20, R15.reuse, R40 ;  /* 0x000000280f147220 */ /* 0x040fe20000400000 */
[C---:B------:R-:W-:Y:S01]  /*2510*/  FMUL R24, R15.reuse, R45 ;  /* 0x0000002d0f187220 */ /* 0x040fe20000400000 */
[C---:B------:R-:W-:Y:S01]  /*2520*/  FMUL R25, R15.reuse, R44 ;  /* 0x0000002c0f197220 */ /* 0x040fe20000400000 */
[C---:B------:R-:W-:Y:S01]  /*2530*/  FMUL R48, R15.reuse, R48 ;  /* 0x000000300f307220 */ /* 0x040fe20000400000 */
[----:B------:R-:W-:Y:S01]  /*2540*/  FMUL R15, R15, R49 ;  /* 0x000000310f0f7220 */ /* 0x000fe20000400000 */
[C---:B------:R-:W-:Y:S01]  /*2550*/  FFMA.FTZ R9, R8.reuse, R9, 0.1716887056827545166 ;  /* 0x3e2fcf2a08097423 */ /* 0x040fe20000010009 */
[----:B------:R-:W-:Y:S01]  /*2560*/  FFMA.FTZ R10, R11, R10, -0.24046532809734344482 ;  /* 0xbe763c8b0b0a7423 */ /* 0x000fe2000001000a */
[----:B------:R-:W-:Y:S01]  /*2570*/  F2FP.BF16.F32.PACK_AB R49, R17, R20 ;  /* 0x000000141131723e */ /* 0x000fe200000010ff */
[----:B------:R-:W-:Y:S01]  /*2580*/  UIMAD UR4, UR7, UR4, URZ ;  /* 0x00000004070472a4 */ /* 0x000fe2000f8e023f */
[----:B------:R-:W-:Y:S01]  /*2590*/  FFMA.FTZ R9, R8, R9, -0.17900948226451873779 ;  /* 0xbe374e4308097423 */ /* 0x000fe20000010009 */
[----:B------:R-:W-:Y:S01]  /*25a0*/  F2FP.BF16.F32.PACK_AB R20, R24, R15 ;  /* 0x0000000f1814723e */ /* 0x000fe200000010ff */
[----:B------:R-:W-:Y:S01]  /*25b0*/  FFMA.FTZ R10, R11, R10, 0.28857114911079406738 ;  /* 0x3e93bf990b0a7423 */ /* 0x000fe2000001000a */
[----:B------:R-:W-:Y:S01]  /*25c0*/  F2FP.BF16.F32.PACK_AB R15, R14, R19 ;  /* 0x000000130e0f723e */ /* 0x000fe200000010ff */
[----:B------:R-:W-:Y:S01]  /*25d0*/  FFMA.FTZ R9, R8, R9, 0.20512372255325317383 ;  /* 0x3e520bf408097423 */ /* 0x000fe20000010009 */
[----:B------:R-:W-:Y:S01]  /*25e0*/  F2FP.BF16.F32.PACK_AB R48, R25, R48 ;  /* 0x000000301930723e */ /* 0x000fe200000010ff */
[----:B------:R-:W-:Y:S01]  /*25f0*/  FFMA.FTZ R10, R11, R10, -0.36067417263984680176 ;  /* 0xbeb8aa490b0a7423 */ /* 0x000fe2000001000a */
[----:B------:R-:W-:Y:S01]  /*2600*/  F2FP.BF16.F32.PACK_AB R21, R16, R21 ;  /* 0x000000151015723e */ /* 0x000fe200000010ff */
[----:B------:R-:W-:Y:S01]  /*2610*/  FFMA.FTZ R9, R8, R9, -0.24046532809734344482 ;  /* 0xbe763c8b08097423 */ /* 0x000fe20000010009 */
[----:B------:R-:W-:Y:S01]  /*2620*/  F2FP.BF16.F32.PACK_AB R14, R23, R26 ;  /* 0x0000001a170e723e */ /* 0x000fe200000010ff */
[----:B------:R-:W-:Y:S01]  /*2630*/  STS.64 [R28+UR6], R48 ;  /* 0x000000301c007988 */ /* 0x000fe20008000a06 */
[----:B------:R-:W-:Y:S01]  /*2640*/  LOP3.LUT R16, R28, 0x8, RZ, 0x3c, !PT ;  /* 0x000000081c107812 */ /* 0x000fe200078e3cff */
[----:B------:R-:W-:Y:S01]  /*2650*/  FFMA.FTZ R10, R11, R10, 0.48089820146560668945 ;  /* 0x3ef6384a0b0a7423 */ /* 0x000fe2000001000a */
[----:B------:R-:W-:Y:S01]  /*2660*/  F2FP.BF16.F32.PACK_AB R23, R13, R18 ;  /* 0x000000120d17723e */ /* 0x000fe200000010ff */
[----:B------:R0:W-:Y:S01]  /*2670*/  STS.64 [R28+UR6+0x100], R20 ;  /* 0x000100141c007988 */ /* 0x0001e20008000a06 */
[----:B------:R-:W-:Y:S01]  /*2680*/  F2FP.BF16.F32.PACK_AB R22, R22, R27 ;  /* 0x0000001b1616723e */ /* 0x000fe200000010ff */
[C---:B------:R-:W-:Y:S01]  /*2690*/  FFMA.FTZ R9, R8.reuse, R9, 0.28857114911079406738 ;  /* 0x3e93bf9908097423 */ /* 0x040fe20000010009 */
[C---:B------:R-:W-:Y:S01]  /*26a0*/  FFMA.FTZ R10, R11.reuse, R10, -0.72134751081466674805 ;  /* 0xbf38aa3b0b0a7423 */ /* 0x040fe2000001000a */
[----:B------:R-:W-:Y:S01]  /*26b0*/  STS.64 [R16+UR6+0x400], R14 ;  /* 0x0004000e10007988 */ /* 0x000fe20008000a06 */
[----:B------:R-:W1:Y:S01]  /*26c0*/  LDC.64 R18, c[0x0][0x228] ;  /* 0x00008a00ff127b82 */ /* 0x000e620000000a00 */
[C---:B------:R-:W-:Y:S01]  /*26d0*/  FFMA.FTZ R9, R8.reuse, R9, -0.36067417263984680176 ;  /* 0xbeb8aa4908097423 */ /* 0x040fe20000010009 */
[----:B------:R-:W-:Y:S01]  /*26e0*/  FMUL R10, R11, R10 ;  /* 0x0000000a0b0a7220 */ /* 0x000fe20000400000 */
[----:B------:R1:W-:Y:S01]  /*26f0*/  STS.64 [R16+UR6+0x500], R22 ;  /* 0x0005001610007988 */ /* 0x0003e20008000a06 */
[----:B------:R-:W-:Y:S01]  /*2700*/  ISETP.GE.U32.AND P1, PT, R5, 0x7f800000, PT ;  /* 0x7f8000000500780c */ /* 0x000fe20003f26070 */
[----:B------:R-:W-:Y:S01]  /*2710*/  FFMA.FTZ R9, R8, R9, 0.48089820146560668945 ;  /* 0x3ef6384a08097423 */ /* 0x000fe20000010009 */
[----:B------:R-:W-:-:S02]  /*2720*/  FMUL R10, R11, R10 ;  /* 0x0000000a0b0a7220 */ /* 0x000fc40000400000 */
[----:B------:R-:W-:Y:S01]  /*2730*/  BAR.SYNC.DEFER_BLOCKING 0x0 ;  /* 0x0000000000007b1d */ /* 0x000fe20000010000 */
[----:B------:R-:W-:Y:S01]  /*2740*/  SHF.R.U32.HI R13, RZ, 0x5, R2 ;  /* 0x00000005ff0d7819 */ /* 0x000fe20000011602 */
[----:B------:R-:W-:Y:S01]  /*2750*/  FFMA.FTZ R9, R8, R9, -0.72134751081466674805 ;  /* 0xbf38aa3b08097423 */ /* 0x000fe20000010009 */
[----:B------:R-:W-:Y:S01]  /*2760*/  FFMA.FTZ R11, R11, 1.4426950216293334961, R10 ;  /* 0x3fb8aa3b0b0b7823 */ /* 0x000fe2000001000a */
[----:B------:R-:W-:Y:S01]  /*2770*/  USHF.L.U32 UR8, UR4, 0x1, URZ ;  /* 0x0000000104087899 */ /* 0x000fe2000800063f */
[----:B------:R-:W-:-:S03]  /*2780*/  SGXT.U32 R13, R13, 0x2 ;  /* 0x000000020d0d781a */ /* 0x000fc60000000000 */
[----:B0-----:R-:W0:Y:S01]  /*2790*/  LDC R28, c[0x0][0x278] ;  /* 0x00009e00ff1c7b82 */ /* 0x001e220000000800 */
[----:B------:R-:W-:Y:S01]  /*27a0*/  FMUL R9, R8, R9 ;  /* 0x0000000908097220 */ /* 0x000fe20000400000 */
[----:B------:R-:W-:Y:S01]  /*27b0*/  FADD R21, R12, R11 ;  /* 0x0000000b0c157221 */ /* 0x000fe20000000000 */
[----:B------:R-:W-:Y:S02]  /*27c0*/  LOP3.LUT R11, R6, 0x8, RZ, 0x3c, !PT ;  /* 0x00000008060b7812 */ /* 0x000fe400078e3cff */
[----:B------:R-:W-:Y:S01]  /*27d0*/  FMUL R9, R8, R9 ;  /* 0x0000000908097220 */ /* 0x000fe20000400000 */
[----:B------:R-:W-:Y:S02]  /*27e0*/  FSETP.NEU.AND P0, PT, R5, RZ, PT ;  /* 0x000000ff0500720b */ /* 0x000fe40003f0d000 */
[----:B------:R-:W-:Y:S01]  /*27f0*/  ISETP.GE.U32.AND P2, PT, R4, 0x7f800000, PT ;  /* 0x7f8000000400780c */ /* 0x000fe20003f46070 */
[----:B------:R-:W-:-:S04]  /*2800*/  FFMA.FTZ R8, R8, 1.4426950216293334961, R9 ;  /* 0x3fb8aa3b08087823 */ /* 0x000fc80000010009 */
[----:B------:R-:W-:Y:S01]  /*2810*/  FADD R20, R7, R8 ;  /* 0x0000000807147221 */ /* 0x000fe20000000000 */
[----:B------:R-:W-:Y:S01]  /*2820*/  @P1 MOV R8, 0x7f800000 ;  /* 0x7f80000000081802 */ /* 0x000fe20000000f00 */
[----:B------:R-:W-:Y:S01]  /*2830*/  IMAD R7, R0, UR5, RZ ;  /* 0x0000000500077c24 */ /* 0x000fe2000f8e02ff */
[----:B------:R-:W-:Y:S01]  /*2840*/  UIMAD.WIDE UR4, UR4, 0x2, URZ ;  /* 0x00000002040478a5 */ /* 0x000fe2000f8e023f */
[----:B------:R2:W3:Y:S02]  /*2850*/  LDS.64 R22, [R6+UR6] ;  /* 0x0000000606167984 */ /* 0x0004e40008000a00 */
[----:B------:R-:W-:Y:S02]  /*2860*/  IMAD.SHL.U32 R9, R7, 0x2, RZ ;  /* 0x0000000207097824 */ /* 0x000fe400078e00ff */
[----:B------:R-:W-:Y:S01]  /*2870*/  @P1 FFMA.FTZ R20, R5, R8, +INF ;  /* 0x7f80000005141423 */ /* 0x000fe20000010008 */
[----:B------:R-:W-:Y:S01]  /*2880*/  IMAD.HI R8, R7, 0x2, RZ ;  /* 0x0000000207087827 */ /* 0x000fe200078e02ff */
[----:B------:R4:W5:Y:S01]  /*2890*/  LDS.64 R24, [R11+UR6] ;  /* 0x000000060b187984 */ /* 0x0009620008000a00 */
[----:B------:R-:W-:Y:S01]  /*28a0*/  ULDC UR4, c[0x0][0x27c] ;  /* 0x00009f0000047ab9 */ /* 0x000fe20000000800 */
[----:B-1----:R-:W-:Y:S01]  /*28b0*/  IADD3 R16, P1, P3, R9, UR8, R18 ;  /* 0x0000000809107c10 */ /* 0x002fe2000fb3e012 */
[----:B0-----:R-:W-:Y:S01]  /*28c0*/  IMAD R10, R13, R28, RZ ;  /* 0x0000001c0d0a7224 */ /* 0x001fe200078e02ff */
[----:B------:R-:W-:Y:S01]  /*28d0*/  LEA.HI R13, R2, 0x1c, RZ, 0x1b ;  /* 0x0000001c020d7811 */ /* 0x000fe200078fd8ff */
[----:B------:R-:W-:Y:S01]  /*28e0*/  @P2 IMAD.MOV.U32 R7, RZ, RZ, 0x7f800000 ;  /* 0x7f800000ff072424 */ /* 0x000fe200078e00ff */
[----:B------:R-:W-:Y:S01]  /*28f0*/  IADD3.X R26, R8, UR5, R19, P1, P3 ;  /* 0x00000005081a7c10 */ /* 0x000fe20008fe6413 */
[----:B------:R-:W-:Y:S01]  /*2900*/  IMAD R5, R28, 0x4, R10 ;  /* 0x000000041c057824 */ /* 0x000fe200078e020a */
[----:B--2---:R-:W-:Y:S01]  /*2910*/  LEA R6, P3, R10, R16, 0x1 ;  /* 0x000000100a067211 */ /* 0x004fe200078608ff */
[----:B------:R-:W-:Y:S01]  /*2920*/  IMAD R12, R13, R28, RZ ;  /* 0x0000001c0d0c7224 */ /* 0x000fe200078e02ff */
[C---:B------:R-:W-:Y:S01]  /*2930*/  FSETP.NEU.AND P1, PT, R4.reuse, RZ, PT ;  /* 0x000000ff0400720b */ /* 0x040fe20003f2d000 */
[----:B------:R-:W-:Y:S01]  /*2940*/  @P2 FFMA.FTZ R21, R4, R7, +INF ;  /* 0x7f80000004152423 */ /* 0x000fe20000010007 */
[----:B------:R-:W-:Y:S01]  /*2950*/  LEA R9, R28, R5, 0x2 ;  /* 0x000000051c097211 */ /* 0x000fe200078e10ff */
[----:B------:R-:W-:Y:S01]  /*2960*/  UIMAD UR4, UR7, UR4, URZ ;  /* 0x00000004070472a4 */ /* 0x000fe2000f8e023f */
[----:B------:R-:W-:-:S02]  /*2970*/  LEA R4, P2, R5, R16, 0x1 ;  /* 0x0000001005047211 */ /* 0x000fc400078408ff */
[----:B------:R-:W-:Y:S01]  /*2980*/  LEA.HI.X.SX32 R7, R10, R26, 0x1, P3 ;  /* 0x0000001a0a077211 */ /* 0x000fe200018f0eff */
[----:B----4-:R-:W-:Y:S01]  /*2990*/  IMAD R11, R28, 0x4, R9 ;  /* 0x000000041c0b7824 */ /* 0x010fe200078e0209 */
[-C--:B------:R-:W-:Y:S01]  /*29a0*/  LEA R18, P4, R12, R16.reuse, 0x1 ;  /* 0x000000100c127211 */ /* 0x080fe200078808ff */
[----:B------:R-:W-:Y:S01]  /*29b0*/  USHF.L.U32 UR7, UR4, 0x2, URZ ;  /* 0x0000000204077899 */ /* 0x000fe2000800063f */
[----:B------:R-:W-:Y:S01]  /*29c0*/  LEA R8, P3, R9, R16, 0x1 ;  /* 0x0000001009087211 */ /* 0x000fe200078608ff */
[----:B------:R-:W-:Y:S01]  /*29d0*/  UIMAD.WIDE UR4, UR4, 0x4, URZ ;  /* 0x00000004040478a5 */ /* 0x000fe2000f8e023f */
[C---:B------:R-:W-:Y:S02]  /*29e0*/  LEA R13, R28.reuse, R11, 0x2 ;  /* 0x0000000b1c0d7211 */ /* 0x040fe400078e10ff */
[----:B------:R-:W-:Y:S02]  /*29f0*/  LEA.HI.X.SX32 R5, R5, R26, 0x1, P2 ;  /* 0x0000001a05057211 */ /* 0x000fe400010f0eff */
[----:B------:R-:W-:Y:S01]  /*2a00*/  LEA R10, P2, R11, R16, 0x1 ;  /* 0x000000100b0a7211 */ /* 0x000fe200078408ff */
[----:B------:R-:W-:Y:S01]  /*2a10*/  IMAD R15, R28, 0x4, R13 ;  /* 0x000000041c0f7824 */ /* 0x000fe200078e020d */
[----:B------:R-:W-:-:S02]  /*2a20*/  LEA.HI.X.SX32 R19, R12, R26, 0x1, P4 ;  /* 0x0000001a0c137211 */ /* 0x000fc400020f0eff */
[----:B------:R-:W-:Y:S01]  /*2a30*/  LEA.HI.X.SX32 R9, R9, R26, 0x1, P3 ;  /* 0x0000001a09097211 */ /* 0x000fe200018f0eff */
[----:B------:R-:W-:Y:S01]  /*2a40*/  IMAD R17, R28, 0x4, R15 ;  /* 0x000000041c117824 */ /* 0x000fe200078e020f */
[-C--:B------:R-:W-:Y:S02]  /*2a50*/  LEA R12, P3, R13, R16.reuse, 0x1 ;  /* 0x000000100d0c7211 */ /* 0x080fe400078608ff */
[----:B------:R-:W-:Y:S01]  /*2a60*/  LEA R14, P4, R15, R16, 0x1 ;  /* 0x000000100f0e7211 */ /* 0x000fe200078808ff */
[----:B---3--:R0:W-:Y:S01]  /*2a70*/  STG.E.U16 desc[UR10][R6.64], R22 ;  /* 0x0000001606007986 */ /* 0x0081e2000c10150a */
[----:B------:R-:W-:Y:S02]  /*2a80*/  LEA.HI.X.SX32 R11, R11, R26, 0x1, P2 ;  /* 0x0000001a0b0b7211 */ /* 0x000fe400010f0eff */
[----:B------:R-:W-:Y:S01]  /*2a90*/  LEA R16, P5, R17, R16, 0x1 ;  /* 0x0000001011107211 */ /* 0x000fe200078a08ff */
[----:B-----5:R1:W-:Y:S01]  /*2aa0*/  STG.E.U16 desc[UR10][R4.64], R24 ;  /* 0x0000001804007986 */ /* 0x0203e2000c10150a */
[----:B------:R-:W-:-:S02]  /*2ab0*/  PRMT R28, R24, 0x7632, R28 ;  /* 0x00007632181c7816 */ /* 0x000fc4000000001c */
[-C--:B------:R-:W-:Y:S02]  /*2ac0*/  LEA.HI.X.SX32 R13, R13, R26.reuse, 0x1, P3 ;  /* 0x0000001a0d0d7211 */ /* 0x080fe400018f0eff */
[-C--:B------:R-:W-:Y:S02]  /*2ad0*/  LEA.HI.X.SX32 R15, R15, R26.reuse, 0x1, P4 ;  /* 0x0000001a0f0f7211 */ /* 0x080fe400020f0eff */
[----:B------:R-:W-:Y:S02]  /*2ae0*/  LEA.HI.X.SX32 R17, R17, R26, 0x1, P5 ;  /* 0x0000001a11117211 */ /* 0x000fe400028f0eff */
[----:B0-----:R-:W-:Y:S01]  /*2af0*/  PRMT R7, R22, 0x7632, R7 ;  /* 0x0000763216077816 */ /* 0x001fe20000000007 */
[----:B------:R-:W0:Y:S01]  /*2b00*/  LDC.64 R26, c[0x0][0x230] ;  /* 0x00008c00ff1a7b82 */ /* 0x000e220000000a00 */
[----:B------:R-:W-:Y:S01]  /*2b10*/  FSEL R20, R20, -INF , P0 ;  /* 0xff80000014147808 */ /* 0x000fe20000000000 */
[----:B-1----:R-:W-:Y:S01]  /*2b20*/  IMAD.SHL.U32 R5, R0, 0x4, RZ ;  /* 0x0000000400057824 */ /* 0x002fe200078e00ff */
[----:B------:R-:W-:Y:S01]  /*2b30*/  FSEL R21, R21, -INF , P1 ;  /* 0xff80000015157808 */ /* 0x000fe20000800000 */
[----:B------:R1:W-:Y:S01]  /*2b40*/  STG.E.U16 desc[UR10][R8.64], R7 ;  /* 0x0000000708007986 */ /* 0x0003e2000c10150a */
[----:B------:R-:W-:Y:S01]  /*2b50*/  LOP3.LUT P0, RZ, R2, 0x60, RZ, 0xc0, !PT ;  /* 0x0000006002ff7812 */ /* 0x000fe2000780c0ff */
[----:B------:R-:W-:Y:S01]  /*2b60*/  FFMA R20, R20, 0.69314718246459960938, R57 ;  /* 0x3f31721814147823 */ /* 0x000fe20000000039 */
[----:B------:R-:W-:Y:S01]  /*2b70*/  SHF.L.U32 R2, R2, 0x1, RZ ;  /* 0x0000000102027819 */ /* 0x000fe200000006ff */
[----:B------:R2:W-:Y:S01]  /*2b80*/  STG.E.U16 desc[UR10][R10.64], R28 ;  /* 0x0000001c0a007986 */ /* 0x0005e2000c10150a */
[----:B------:R-:W-:Y:S01]  /*2b90*/  FFMA R21, R21, 0.69314718246459960938, R56 ;  /* 0x3f31721815157823 */ /* 0x000fe20000000038 */
[----:B------:R-:W-:Y:S01]  /*2ba0*/  IMAD.HI R0, R0, 0x4, RZ ;  /* 0x0000000400007827 */ /* 0x000fe200078e02ff */
[----:B------:R-:W-:Y:S01]  /*2bb0*/  LOP3.LUT R2, R2, 0x78, RZ, 0xc0, !PT ;  /* 0x0000007802027812 */ /* 0x000fe200078ec0ff */
[----:B------:R3:W-:Y:S01]  /*2bc0*/  STG.E.U16 desc[UR10][R12.64], R23 ;  /* 0x000000170c007986 */ /* 0x0007e2000c10150a */
[----:B-1----:R-:W-:-:S03]  /*2bd0*/  PRMT R9, R23, 0x7632, R9 ;  /* 0x0000763217097816 */ /* 0x002fc60000000009 */
[----:B------:R3:W-:Y:S01]  /*2be0*/  STG.E.U16 desc[UR10][R14.64], R25 ;  /* 0x000000190e007986 */ /* 0x0007e2000c10150a */
[----:B--2---:R-:W-:-:S03]  /*2bf0*/  PRMT R11, R25, 0x7632, R11 ;  /* 0x00007632190b7816 */ /* 0x004fc6000000000b */
[----:B------:R3:W-:Y:S01]  /*2c00*/  STG.E.U16 desc[UR10][R16.64], R9 ;  /* 0x0000000910007986 */ /* 0x0007e2000c10150a */
[----:B0-----:R-:W-:-:S03]  /*2c10*/  IADD3 R4, P1, P2, R5, UR7, R26 ;  /* 0x0000000705047c10 */ /* 0x001fc6000fa3e01a */
[----:B------:R3:W-:Y:S01]  /*2c20*/  STG.E.U16 desc[UR10][R18.64], R11 ;  /* 0x0000000b12007986 */ /* 0x0007e2000c10150a */
[----:B------:R-:W-:Y:S01]  /*2c30*/  IADD3.X R5, R0, UR5, R27, P1, P2 ;  /* 0x0000000500057c10 */ /* 0x000fe20008fe441b */
[----:B------:R-:W-:Y:S06]  /*2c40*/  BAR.SYNC.DEFER_BLOCKING 0x0 ;  /* 0x0000000000007b1d */ /* 0x000fec0000010000 */
[----:B------:R3:W-:Y:S02]  /*2c50*/  STS.64 [R2+UR6], R20 ;  /* 0x0000001402007988 */ /* 0x0007e40008000a06 */
[----:B------:R-:W-:Y:S06]  /*2c60*/  BAR.SYNC.DEFER_BLOCKING 0x0 ;  /* 0x0000000000007b1d */ /* 0x000fec0000010000 */
[----:B------:R-:W-:Y:S05]  /*2c70*/  @P0 EXIT ;  /* 0x000000000000094d */ /* 0x000fea0003800000 */
[----:B------:R-:W0:Y:S04]  /*2c80*/  LDS R3, [R3] ;  /* 0x0000000003037984 */ /* 0x000e280000000800 */
[----:B0-----:R-:W-:Y:S01]  /*2c90*/  STG.E desc[UR10][R4.64], R3 ;  /* 0x0000000304007986 */ /* 0x001fe2000c10190a */
[----:B------:R-:W-:Y:S05]  /*2ca0*/  EXIT ;  /* 0x000000000000794d */ /* 0x000fea0003800000 */
.L_x_2:
[----:B------:R-:W-:-:S00]  /*2cb0*/  BRA `(.L_x_2) ;  /* 0xfffffffc00fc7947 */ /* 0x000fc0000383ffff */
[----:B------:R-:W-:-:S00]  /*2cc0*/  NOP ;  /* 0x0000000000007918 */ /* 0x000fc00000000000 */
        /* <DEDUP_REMOVED lines=11> */
.L_x_3:


//--------------------- .nv.global.init           --------------------------
	.section	.nv.global.init,"aw",@progbits
.nv.global.init:
	.type		_$_str,@object
	.size		_$_str,(.L_0 - _$_str)
_$_str:
        /*0000*/ 	.byte	0x5f, 0x5f, 0x43, 0x55, 0x44, 0x41, 0x5f, 0x46, 0x54, 0x5a, 0x00
.L_0:


//--------------------- .nv.shared.attn_fwd       --------------------------
	.section	.nv.shared.attn_fwd,"aw",@nobits
	.sectionflags	@""
	.align	16
	.zero		1024


//--------------------- .nv.shared.reserved.0     --------------------------
	.section	.nv.shared.reserved.0,"aw",@nobits
	.weak		__nv_reservedSMEM_offset_0_alias
	.size		__nv_reservedSMEM_offset_0_alias, 0, 0
	.other		__nv_reservedSMEM_offset_0_alias,@"STO_CUDA_RESERVED_SHARED STV_DEFAULT"
__nv_reservedSMEM_offset_0_alias:
	.zero		0


//--------------------- .nv.constant0.attn_fwd    --------------------------
	.section	.nv.constant0.attn_fwd,"a",@progbits
	.sectionflags	@""
	.align	4
.nv.constant0.attn_fwd:
	.zero		664


//--------------------- SYMBOLS --------------------------

	.type		.nv.reservedSmem.offset0,@object
	.size		.nv.reservedSmem.offset0,0x4
